//
// Generated by NVIDIA NVVM Compiler
//
// Compiler Build ID: CL-36424714
// Cuda compilation tools, release 13.0, V13.0.88
// Based on NVVM 20.0.0
//

.version 9.0
.target sm_100
.address_size 64

	// .globl	_Z15layerNormKernelPKfPfii
.extern .shared .align 16 .b8 rowData[];

.visible .entry _Z15layerNormKernelPKfPfii(
	.param .u64 .ptr .align 1 _Z15layerNormKernelPKfPfii_param_0,
	.param .u64 .ptr .align 1 _Z15layerNormKernelPKfPfii_param_1,
	.param .u32 _Z15layerNormKernelPKfPfii_param_2,
	.param .u32 _Z15layerNormKernelPKfPfii_param_3
)
{
	.reg .pred 	%p<38>;
	.reg .b32 	%r<162>;
	.reg .b32 	%f<229>;
	.reg .b64 	%rd<23>;

	ld.param.u64 	%rd5, [_Z15layerNormKernelPKfPfii_param_0];
	ld.param.u64 	%rd6, [_Z15layerNormKernelPKfPfii_param_1];
	ld.param.u32 	%r78, [_Z15layerNormKernelPKfPfii_param_2];
	ld.param.u32 	%r77, [_Z15layerNormKernelPKfPfii_param_3];
	cvta.to.global.u64 	%rd1, %rd5;
	cvta.to.global.u64 	%rd2, %rd6;
	mov.u32 	%r79, %ctaid.x;
	mov.u32 	%r80, %ntid.x;
	mov.u32 	%r81, %tid.x;
	mad.lo.s32 	%r1, %r79, %r80, %r81;
	setp.ge.s32 	%p1, %r1, %r78;
	@%p1 bra 	$L__BB0_51;
	setp.lt.s32 	%p2, %r77, 1;
	@%p2 bra 	$L__BB0_14;
	mul.lo.s32 	%r2, %r77, %r1;
	and.b32  	%r3, %r77, 15;
	setp.lt.u32 	%p3, %r77, 16;
	mov.b32 	%r139, 0;
	@%p3 bra 	$L__BB0_5;
	and.b32  	%r139, %r77, 2147483632;
	neg.s32 	%r137, %r139;
	mov.u32 	%r84, rowData;
	add.s32 	%r135, %r84, 32;
	add.s64 	%rd3, %rd1, 32;
	mov.u32 	%r136, %r2;
$L__BB0_4:
	.pragma "nounroll";
	mul.wide.s32 	%rd7, %r136, 4;
	add.s64 	%rd8, %rd3, %rd7;
	ld.global.f32 	%f29, [%rd8+-32];
	ld.global.f32 	%f30, [%rd8+-28];
	ld.global.f32 	%f31, [%rd8+-24];
	ld.global.f32 	%f32, [%rd8+-20];
	st.shared.v4.f32 	[%r135+-32], {%f29, %f30, %f31, %f32};
	ld.global.f32 	%f33, [%rd8+-16];
	ld.global.f32 	%f34, [%rd8+-12];
	ld.global.f32 	%f35, [%rd8+-8];
	ld.global.f32 	%f36, [%rd8+-4];
	st.shared.v4.f32 	[%r135+-16], {%f33, %f34, %f35, %f36};
	ld.global.f32 	%f37, [%rd8];
	ld.global.f32 	%f38, [%rd8+4];
	ld.global.f32 	%f39, [%rd8+8];
	ld.global.f32 	%f40, [%rd8+12];
	st.shared.v4.f32 	[%r135], {%f37, %f38, %f39, %f40};
	ld.global.f32 	%f41, [%rd8+16];
	ld.global.f32 	%f42, [%rd8+20];
	ld.global.f32 	%f43, [%rd8+24];
	ld.global.f32 	%f44, [%rd8+28];
	st.shared.v4.f32 	[%r135+16], {%f41, %f42, %f43, %f44};
	add.s32 	%r137, %r137, 16;
	add.s32 	%r136, %r136, 16;
	add.s32 	%r135, %r135, 64;
	setp.ne.s32 	%p4, %r137, 0;
	@%p4 bra 	$L__BB0_4;
$L__BB0_5:
	setp.eq.s32 	%p5, %r3, 0;
	@%p5 bra 	$L__BB0_14;
	and.b32  	%r13, %r77, 7;
	setp.lt.u32 	%p6, %r3, 8;
	@%p6 bra 	$L__BB0_8;
	add.s32 	%r85, %r139, %r2;
	mul.wide.s32 	%rd9, %r85, 4;
	add.s64 	%rd10, %rd1, %rd9;
	ld.global.f32 	%f45, [%rd10];
	shl.b32 	%r86, %r139, 2;
	mov.u32 	%r87, rowData;
	add.s32 	%r88, %r87, %r86;
	st.shared.f32 	[%r88], %f45;
	ld.global.f32 	%f46, [%rd10+4];
	st.shared.f32 	[%r88+4], %f46;
	ld.global.f32 	%f47, [%rd10+8];
	st.shared.f32 	[%r88+8], %f47;
	ld.global.f32 	%f48, [%rd10+12];
	st.shared.f32 	[%r88+12], %f48;
	ld.global.f32 	%f49, [%rd10+16];
	st.shared.f32 	[%r88+16], %f49;
	ld.global.f32 	%f50, [%rd10+20];
	st.shared.f32 	[%r88+20], %f50;
	ld.global.f32 	%f51, [%rd10+24];
	st.shared.f32 	[%r88+24], %f51;
	ld.global.f32 	%f52, [%rd10+28];
	st.shared.f32 	[%r88+28], %f52;
	add.s32 	%r139, %r139, 8;
$L__BB0_8:
	setp.eq.s32 	%p7, %r13, 0;
	@%p7 bra 	$L__BB0_14;
	and.b32  	%r16, %r77, 3;
	setp.lt.u32 	%p8, %r13, 4;
	@%p8 bra 	$L__BB0_11;
	add.s32 	%r89, %r139, %r2;
	mul.wide.s32 	%rd11, %r89, 4;
	add.s64 	%rd12, %rd1, %rd11;
	ld.global.f32 	%f53, [%rd12];
	shl.b32 	%r90, %r139, 2;
	mov.u32 	%r91, rowData;
	add.s32 	%r92, %r91, %r90;
	st.shared.f32 	[%r92], %f53;
	ld.global.f32 	%f54, [%rd12+4];
	st.shared.f32 	[%r92+4], %f54;
	ld.global.f32 	%f55, [%rd12+8];
	st.shared.f32 	[%r92+8], %f55;
	ld.global.f32 	%f56, [%rd12+12];
	st.shared.f32 	[%r92+12], %f56;
	add.s32 	%r139, %r139, 4;
$L__BB0_11:
	setp.eq.s32 	%p9, %r16, 0;
	@%p9 bra 	$L__BB0_14;
	shl.b32 	%r93, %r139, 2;
	mov.u32 	%r94, rowData;
	add.s32 	%r143, %r94, %r93;
	add.s32 	%r142, %r139, %r2;
	neg.s32 	%r141, %r16;
$L__BB0_13:
	.pragma "nounroll";
	mul.wide.s32 	%rd13, %r142, 4;
	add.s64 	%rd14, %rd1, %rd13;
	ld.global.f32 	%f57, [%rd14];
	st.shared.f32 	[%r143], %f57;
	add.s32 	%r143, %r143, 4;
	add.s32 	%r142, %r142, 1;
	add.s32 	%r141, %r141, 1;
	setp.ne.s32 	%p10, %r141, 0;
	@%p10 bra 	$L__BB0_13;
$L__BB0_14:
	setp.lt.s32 	%p11, %r77, 1;
	bar.sync 	0;
	mov.f32 	%f220, 0f00000000;
	@%p11 bra 	$L__BB0_27;
	and.b32  	%r28, %r77, 15;
	setp.lt.u32 	%p12, %r77, 16;
	mov.f32 	%f220, 0f00000000;
	mov.b32 	%r147, 0;
	@%p12 bra 	$L__BB0_18;
	and.b32  	%r147, %r77, 2147483632;
	mov.u32 	%r97, rowData;
	add.s32 	%r144, %r97, 32;
	neg.s32 	%r145, %r147;
	mov.f32 	%f220, 0f00000000;
$L__BB0_17:
	.pragma "nounroll";
	ld.shared.v4.f32 	{%f62, %f63, %f64, %f65}, [%r144+-32];
	add.f32 	%f66, %f220, %f62;
	add.f32 	%f67, %f66, %f63;
	add.f32 	%f68, %f67, %f64;
	add.f32 	%f69, %f68, %f65;
	ld.shared.v4.f32 	{%f70, %f71, %f72, %f73}, [%r144+-16];
	add.f32 	%f74, %f69, %f70;
	add.f32 	%f75, %f74, %f71;
	add.f32 	%f76, %f75, %f72;
	add.f32 	%f77, %f76, %f73;
	ld.shared.v4.f32 	{%f78, %f79, %f80, %f81}, [%r144];
	add.f32 	%f82, %f77, %f78;
	add.f32 	%f83, %f82, %f79;
	add.f32 	%f84, %f83, %f80;
	add.f32 	%f85, %f84, %f81;
	ld.shared.v4.f32 	{%f86, %f87, %f88, %f89}, [%r144+16];
	add.f32 	%f90, %f85, %f86;
	add.f32 	%f91, %f90, %f87;
	add.f32 	%f92, %f91, %f88;
	add.f32 	%f220, %f92, %f89;
	add.s32 	%r145, %r145, 16;
	add.s32 	%r144, %r144, 64;
	setp.ne.s32 	%p13, %r145, 0;
	@%p13 bra 	$L__BB0_17;
$L__BB0_18:
	setp.eq.s32 	%p14, %r28, 0;
	@%p14 bra 	$L__BB0_27;
	and.b32  	%r36, %r77, 7;
	setp.lt.u32 	%p15, %r28, 8;
	@%p15 bra 	$L__BB0_21;
	shl.b32 	%r98, %r147, 2;
	mov.u32 	%r99, rowData;
	add.s32 	%r100, %r99, %r98;
	ld.shared.f32 	%f94, [%r100];
	add.f32 	%f95, %f220, %f94;
	ld.shared.f32 	%f96, [%r100+4];
	add.f32 	%f97, %f95, %f96;
	ld.shared.f32 	%f98, [%r100+8];
	add.f32 	%f99, %f97, %f98;
	ld.shared.f32 	%f100, [%r100+12];
	add.f32 	%f101, %f99, %f100;
	ld.shared.f32 	%f102, [%r100+16];
	add.f32 	%f103, %f101, %f102;
	ld.shared.f32 	%f104, [%r100+20];
	add.f32 	%f105, %f103, %f104;
	ld.shared.f32 	%f106, [%r100+24];
	add.f32 	%f107, %f105, %f106;
	ld.shared.f32 	%f108, [%r100+28];
	add.f32 	%f220, %f107, %f108;
	add.s32 	%r147, %r147, 8;
$L__BB0_21:
	setp.eq.s32 	%p16, %r36, 0;
	@%p16 bra 	$L__BB0_27;
	and.b32  	%r39, %r77, 3;
	setp.lt.u32 	%p17, %r36, 4;
	@%p17 bra 	$L__BB0_24;
	shl.b32 	%r101, %r147, 2;
	mov.u32 	%r102, rowData;
	add.s32 	%r103, %r102, %r101;
	ld.shared.f32 	%f110, [%r103];
	add.f32 	%f111, %f220, %f110;
	ld.shared.f32 	%f112, [%r103+4];
	add.f32 	%f113, %f111, %f112;
	ld.shared.f32 	%f114, [%r103+8];
	add.f32 	%f115, %f113, %f114;
	ld.shared.f32 	%f116, [%r103+12];
	add.f32 	%f220, %f115, %f116;
	add.s32 	%r147, %r147, 4;
$L__BB0_24:
	setp.eq.s32 	%p18, %r39, 0;
	@%p18 bra 	$L__BB0_27;
	shl.b32 	%r104, %r147, 2;
	mov.u32 	%r105, rowData;
	add.s32 	%r150, %r105, %r104;
	neg.s32 	%r149, %r39;
$L__BB0_26:
	.pragma "nounroll";
	ld.shared.f32 	%f117, [%r150];
	add.f32 	%f220, %f220, %f117;
	add.s32 	%r150, %r150, 4;
	add.s32 	%r149, %r149, 1;
	setp.ne.s32 	%p19, %r149, 0;
	@%p19 bra 	$L__BB0_26;
$L__BB0_27:
	setp.lt.s32 	%p20, %r77, 1;
	cvt.rn.f32.s32 	%f14, %r77;
	div.rn.f32 	%f15, %f220, %f14;
	mov.f32 	%f228, 0f00000000;
	@%p20 bra 	$L__BB0_39;
	and.b32  	%r48, %r77, 7;
	setp.lt.u32 	%p21, %r77, 8;
	mov.f32 	%f228, 0f00000000;
	mov.b32 	%r154, 0;
	@%p21 bra 	$L__BB0_31;
	and.b32  	%r154, %r77, 2147483640;
	mov.u32 	%r108, rowData;
	add.s32 	%r151, %r108, 16;
	neg.s32 	%r152, %r154;
	mov.f32 	%f228, 0f00000000;
$L__BB0_30:
	.pragma "nounroll";
	ld.shared.v4.f32 	{%f122, %f123, %f124, %f125}, [%r151+-16];
	sub.f32 	%f126, %f122, %f15;
	fma.rn.f32 	%f127, %f126, %f126, %f228;
	sub.f32 	%f128, %f123, %f15;
	fma.rn.f32 	%f129, %f128, %f128, %f127;
	sub.f32 	%f130, %f124, %f15;
	fma.rn.f32 	%f131, %f130, %f130, %f129;
	sub.f32 	%f132, %f125, %f15;
	fma.rn.f32 	%f133, %f132, %f132, %f131;
	ld.shared.v4.f32 	{%f134, %f135, %f136, %f137}, [%r151];
	sub.f32 	%f138, %f134, %f15;
	fma.rn.f32 	%f139, %f138, %f138, %f133;
	sub.f32 	%f140, %f135, %f15;
	fma.rn.f32 	%f141, %f140, %f140, %f139;
	sub.f32 	%f142, %f136, %f15;
	fma.rn.f32 	%f143, %f142, %f142, %f141;
	sub.f32 	%f144, %f137, %f15;
	fma.rn.f32 	%f228, %f144, %f144, %f143;
	add.s32 	%r152, %r152, 8;
	add.s32 	%r151, %r151, 32;
	setp.ne.s32 	%p22, %r152, 0;
	@%p22 bra 	$L__BB0_30;
$L__BB0_31:
	setp.eq.s32 	%p23, %r48, 0;
	@%p23 bra 	$L__BB0_39;
	and.b32  	%r56, %r77, 3;
	setp.lt.u32 	%p24, %r48, 4;
	@%p24 bra 	$L__BB0_34;
	shl.b32 	%r109, %r154, 2;
	mov.u32 	%r110, rowData;
	add.s32 	%r111, %r110, %r109;
	ld.shared.f32 	%f146, [%r111];
	sub.f32 	%f147, %f146, %f15;
	fma.rn.f32 	%f148, %f147, %f147, %f228;
	ld.shared.f32 	%f149, [%r111+4];
	sub.f32 	%f150, %f149, %f15;
	fma.rn.f32 	%f151, %f150, %f150, %f148;
	ld.shared.f32 	%f152, [%r111+8];
	sub.f32 	%f153, %f152, %f15;
	fma.rn.f32 	%f154, %f153, %f153, %f151;
	ld.shared.f32 	%f155, [%r111+12];
	sub.f32 	%f156, %f155, %f15;
	fma.rn.f32 	%f228, %f156, %f156, %f154;
	add.s32 	%r154, %r154, 4;
$L__BB0_34:
	setp.eq.s32 	%p25, %r56, 0;
	@%p25 bra 	$L__BB0_39;
	setp.eq.s32 	%p26, %r56, 1;
	@%p26 bra 	$L__BB0_37;
	shl.b32 	%r112, %r154, 2;
	mov.u32 	%r113, rowData;
	add.s32 	%r114, %r113, %r112;
	ld.shared.f32 	%f158, [%r114];
	sub.f32 	%f159, %f158, %f15;
	fma.rn.f32 	%f160, %f159, %f159, %f228;
	ld.shared.f32 	%f161, [%r114+4];
	sub.f32 	%f162, %f161, %f15;
	fma.rn.f32 	%f228, %f162, %f162, %f160;
	add.s32 	%r154, %r154, 2;
$L__BB0_37:
	and.b32  	%r115, %r77, 1;
	setp.eq.b32 	%p27, %r115, 1;
	not.pred 	%p28, %p27;
	@%p28 bra 	$L__BB0_39;
	shl.b32 	%r116, %r154, 2;
	mov.u32 	%r117, rowData;
	add.s32 	%r118, %r117, %r116;
	ld.shared.f32 	%f163, [%r118];
	sub.f32 	%f164, %f163, %f15;
	fma.rn.f32 	%f228, %f164, %f164, %f228;
$L__BB0_39:
	setp.lt.s32 	%p29, %r77, 1;
	div.rn.f32 	%f165, %f228, %f14;
	add.f32 	%f166, %f165, 0f33D6BF95;
	sqrt.rn.f32 	%f28, %f166;
	@%p29 bra 	$L__BB0_51;
	mul.lo.s32 	%r61, %r77, %r1;
	and.b32  	%r62, %r77, 7;
	setp.lt.u32 	%p30, %r77, 8;
	mov.b32 	%r160, 0;
	@%p30 bra 	$L__BB0_43;
	and.b32  	%r160, %r77, 2147483640;
	neg.s32 	%r158, %r160;
	mov.u32 	%r121, rowData;
	add.s32 	%r157, %r121, 16;
	add.s64 	%rd4, %rd2, 16;
	mov.u32 	%r156, %r61;
$L__BB0_42:
	.pragma "nounroll";
	mul.wide.s32 	%rd15, %r156, 4;
	add.s64 	%rd16, %rd4, %rd15;
	ld.shared.v4.f32 	{%f167, %f168, %f169, %f170}, [%r157+-16];
	sub.f32 	%f171, %f167, %f15;
	div.rn.f32 	%f172, %f171, %f28;
	st.global.f32 	[%rd16+-16], %f172;
	sub.f32 	%f173, %f168, %f15;
	div.rn.f32 	%f174, %f173, %f28;
	st.global.f32 	[%rd16+-12], %f174;
	sub.f32 	%f175, %f169, %f15;
	div.rn.f32 	%f176, %f175, %f28;
	st.global.f32 	[%rd16+-8], %f176;
	sub.f32 	%f177, %f170, %f15;
	div.rn.f32 	%f178, %f177, %f28;
	st.global.f32 	[%rd16+-4], %f178;
	ld.shared.v4.f32 	{%f179, %f180, %f181, %f182}, [%r157];
	sub.f32 	%f183, %f179, %f15;
	div.rn.f32 	%f184, %f183, %f28;
	st.global.f32 	[%rd16], %f184;
	sub.f32 	%f185, %f180, %f15;
	div.rn.f32 	%f186, %f185, %f28;
	st.global.f32 	[%rd16+4], %f186;
	sub.f32 	%f187, %f181, %f15;
	div.rn.f32 	%f188, %f187, %f28;
	st.global.f32 	[%rd16+8], %f188;
	sub.f32 	%f189, %f182, %f15;
	div.rn.f32 	%f190, %f189, %f28;
	st.global.f32 	[%rd16+12], %f190;
	add.s32 	%r158, %r158, 8;
	add.s32 	%r157, %r157, 32;
	add.s32 	%r156, %r156, 8;
	setp.ne.s32 	%p31, %r158, 0;
	@%p31 bra 	$L__BB0_42;
$L__BB0_43:
	setp.eq.s32 	%p32, %r62, 0;
	@%p32 bra 	$L__BB0_51;
	and.b32  	%r72, %r77, 3;
	setp.lt.u32 	%p33, %r62, 4;
	@%p33 bra 	$L__BB0_46;
	shl.b32 	%r122, %r160, 2;
	mov.u32 	%r123, rowData;
	add.s32 	%r124, %r123, %r122;
	ld.shared.f32 	%f191, [%r124];
	sub.f32 	%f192, %f191, %f15;
	div.rn.f32 	%f193, %f192, %f28;
	add.s32 	%r125, %r160, %r61;
	mul.wide.s32 	%rd17, %r125, 4;
	add.s64 	%rd18, %rd2, %rd17;
	st.global.f32 	[%rd18], %f193;
	ld.shared.f32 	%f194, [%r124+4];
	sub.f32 	%f195, %f194, %f15;
	div.rn.f32 	%f196, %f195, %f28;
	st.global.f32 	[%rd18+4], %f196;
	ld.shared.f32 	%f197, [%r124+8];
	sub.f32 	%f198, %f197, %f15;
	div.rn.f32 	%f199, %f198, %f28;
	st.global.f32 	[%rd18+8], %f199;
	ld.shared.f32 	%f200, [%r124+12];
	sub.f32 	%f201, %f200, %f15;
	div.rn.f32 	%f202, %f201, %f28;
	st.global.f32 	[%rd18+12], %f202;
	add.s32 	%r160, %r160, 4;
$L__BB0_46:
	setp.eq.s32 	%p34, %r72, 0;
	@%p34 bra 	$L__BB0_51;
	setp.eq.s32 	%p35, %r72, 1;
	@%p35 bra 	$L__BB0_49;
	shl.b32 	%r126, %r160, 2;
	mov.u32 	%r127, rowData;
	add.s32 	%r128, %r127, %r126;
	ld.shared.f32 	%f203, [%r128];
	sub.f32 	%f204, %f203, %f15;
	div.rn.f32 	%f205, %f204, %f28;
	add.s32 	%r129, %r160, %r61;
	mul.wide.s32 	%rd19, %r129, 4;
	add.s64 	%rd20, %rd2, %rd19;
	st.global.f32 	[%rd20], %f205;
	ld.shared.f32 	%f206, [%r128+4];
	sub.f32 	%f207, %f206, %f15;
	div.rn.f32 	%f208, %f207, %f28;
	st.global.f32 	[%rd20+4], %f208;
	add.s32 	%r160, %r160, 2;
$L__BB0_49:
	and.b32  	%r130, %r77, 1;
	setp.eq.b32 	%p36, %r130, 1;
	not.pred 	%p37, %p36;
	@%p37 bra 	$L__BB0_51;
	shl.b32 	%r131, %r160, 2;
	mov.u32 	%r132, rowData;
	add.s32 	%r133, %r132, %r131;
	ld.shared.f32 	%f209, [%r133];
	sub.f32 	%f210, %f209, %f15;
	div.rn.f32 	%f211, %f210, %f28;
	add.s32 	%r134, %r160, %r61;
	mul.wide.s32 	%rd21, %r134, 4;
	add.s64 	%rd22, %rd2, %rd21;
	st.global.f32 	[%rd22], %f211;
$L__BB0_51:
	ret;

}


// ===== COMPILED SASS (sm_100) =====

	.target	sm_100

	.elftype	@"ET_EXEC"


//--------------------- .note.nv.tkinfo           --------------------------
	.section	.note.nv.tkinfo,"",@"SHT_NOTE"
	.sectionflags	@"SHF_NOTE_NV_TKINFO"
	.tkinfo
        /*0018*/ 	.word	0x00000002
        /*0030*/ 	.string	""
        /*0030*/ 	.string	"ptxas"
        /*0030*/ 	.string	"Cuda compilation tools, release 13.0, V13.0.88"
        /*0030*/ 	.string	"Build cuda_13.0.r13.0/compiler.36424714_0"
        /*0030*/ 	.string	"-arch sm_100 -m 64 "



//--------------------- .note.nv.cuinfo           --------------------------
	.section	.note.nv.cuinfo,"",@"SHT_NOTE"
	.sectionflags	@"SHF_NOTE_NV_CUINFO"
        /*0018*/ 	.short	0x0002
        /*001a*/ 	.short	0x0064
        /*001c*/ 	.short	0x0082
	.zero		2


//--------------------- .nv.info                  --------------------------
	.section	.nv.info,"",@"SHT_CUDA_INFO"
	.align	4


	//----- nvinfo : EIATTR_REGCOUNT
	.align		4
        /*0000*/ 	.byte	0x04, 0x2f
        /*0002*/ 	.short	(.L_1 - .L_0)
	.align		4
.L_0:
        /*0004*/ 	.word	index@(_Z15layerNormKernelPKfPfii)
        /*0008*/ 	.word	0x0000001a


	//----- nvinfo : EIATTR_FRAME_SIZE
	.align		4
.L_1:
        /*000c*/ 	.byte	0x04, 0x11
        /*000e*/ 	.short	(.L_3 - .L_2)
	.align		4
.L_2:
        /*0010*/ 	.word	index@($__internal_1_$__cuda_sm3x_div_rn_noftz_f32_slowpath)
        /*0014*/ 	.word	0x00000000


	//----- nvinfo : EIATTR_FRAME_SIZE
	.align		4
.L_3:
        /*0018*/ 	.byte	0x04, 0x11
        /*001a*/ 	.short	(.L_5 - .L_4)
	.align		4
.L_4:
        /*001c*/ 	.word	index@($__internal_0_$__cuda_sm20_sqrt_rn_f32_slowpath)
        /*0020*/ 	.word	0x00000000


	//----- nvinfo : EIATTR_FRAME_SIZE
	.align		4
.L_5:
        /*0024*/ 	.byte	0x04, 0x11
        /*0026*/ 	.short	(.L_7 - .L_6)
	.align		4
.L_6:
        /*0028*/ 	.word	index@(_Z15layerNormKernelPKfPfii)
        /*002c*/ 	.word	0x00000000


	//----- nvinfo : EIATTR_MIN_STACK_SIZE
	.align		4
.L_7:
        /*0030*/ 	.byte	0x04, 0x12
        /*0032*/ 	.short	(.L_9 - .L_8)
	.align		4
.L_8:
        /*0034*/ 	.word	index@(_Z15layerNormKernelPKfPfii)
        /*0038*/ 	.word	0x00000000
.L_9:


//--------------------- .nv.compat                --------------------------
	.section	.nv.compat,"",@"SHT_CUDA_COMPAT_INFO"
	.align	4
        /*0000*/ 	.byte	0x02, 0x09, 0x00, 0x00, 0x02, 0x02, 0x01, 0x00, 0x02, 0x05, 0x05, 0x00, 0x03, 0x07, 0x01, 0x01
        /*0010*/ 	.byte	0x02, 0x03, 0x00, 0x00, 0x02, 0x06, 0x01, 0x00, 0x04, 0x0b, 0x08, 0x00, 0x01, 0x00, 0x00, 0x00
        /*0020*/ 	.byte	0x00, 0x00, 0x00, 0x00


//--------------------- .nv.info._Z15layerNormKernelPKfPfii --------------------------
	.section	.nv.info._Z15layerNormKernelPKfPfii,"",@"SHT_CUDA_INFO"
	.sectionflags	@""
	.align	4


	//----- nvinfo : EIATTR_CUDA_API_VERSION
	.align		4
        /*0000*/ 	.byte	0x04, 0x37
        /*0002*/ 	.short	(.L_11 - .L_10)
.L_10:
        /*0004*/ 	.word	0x00000082


	//----- nvinfo : EIATTR_KPARAM_INFO
	.align		4
.L_11:
        /*0008*/ 	.byte	0x04, 0x17
        /*000a*/ 	.short	(.L_13 - .L_12)
.L_12:
        /*000c*/ 	.word	0x00000000
        /*0010*/ 	.short	0x0003
        /*0012*/ 	.short	0x0014
        /*0014*/ 	.byte	0x00, 0xf0, 0x11, 0x00


	//----- nvinfo : EIATTR_KPARAM_INFO
	.align		4
.L_13:
        /*0018*/ 	.byte	0x04, 0x17
        /*001a*/ 	.short	(.L_15 - .L_14)
.L_14:
        /*001c*/ 	.word	0x00000000
        /*0020*/ 	.short	0x0002
        /*0022*/ 	.short	0x0010
        /*0024*/ 	.byte	0x00, 0xf0, 0x11, 0x00


	//----- nvinfo : EIATTR_KPARAM_INFO
	.align		4
.L_15:
        /*0028*/ 	.byte	0x04, 0x17
        /*002a*/ 	.short	(.L_17 - .L_16)
.L_16:
        /*002c*/ 	.word	0x00000000
        /*0030*/ 	.short	0x0001
        /*0032*/ 	.short	0x0008
        /*0034*/ 	.byte	0x00, 0xf5, 0x21, 0x00


	//----- nvinfo : EIATTR_KPARAM_INFO
	.align		4
.L_17:
        /*0038*/ 	.byte	0x04, 0x17
        /*003a*/ 	.short	(.L_19 - .L_18)
.L_18:
        /*003c*/ 	.word	0x00000000
        /*0040*/ 	.short	0x0000
        /*0042*/ 	.short	0x0000
        /*0044*/ 	.byte	0x00, 0xf5, 0x21, 0x00


	//----- nvinfo : EIATTR_SPARSE_MMA_MASK
	.align		4
.L_19:
        /*0048*/ 	.byte	0x03, 0x50
        /*004a*/ 	.short	0x0000


	//----- nvinfo : EIATTR_MAXREG_COUNT
	.align		4
        /*004c*/ 	.byte	0x03, 0x1b
        /*004e*/ 	.short	0x00ff


	//----- nvinfo : EIATTR_NUM_BARRIERS
	.align		4
        /*0050*/ 	.byte	0x02, 0x4c
        /*0052*/ 	.byte	0x01
	.zero		1


	//----- nvinfo : EIATTR_MERCURY_ISA_VERSION
	.align		4
        /*0054*/ 	.byte	0x03, 0x5f
        /*0056*/ 	.short	0x0101


	//----- nvinfo : EIATTR_VRC_CTA_INIT_COUNT
	.align		4
        /*0058*/ 	.byte	0x02, 0x4a
	.zero		1
	.zero		1


	//----- nvinfo : EIATTR_EXIT_INSTR_OFFSETS
	.align		4
        /*005c*/ 	.byte	0x04, 0x1c
        /*005e*/ 	.short	(.L_21 - .L_20)


	//   ....[0]....
.L_20:
        /*0060*/ 	.word	0x00000070


	//   ....[1]....
        /*0064*/ 	.word	0x000013f0


	//   ....[2]....
        /*0068*/ 	.word	0x00001ca0


	//   ....[3]....
        /*006c*/ 	.word	0x00002140


	//   ....[4]....
        /*0070*/ 	.word	0x00002400


	//   ....[5]....
        /*0074*/ 	.word	0x00002570


	//----- nvinfo : EIATTR_CRS_STACK_SIZE
	.align		4
.L_21:
        /*0078*/ 	.byte	0x04, 0x1e
        /*007a*/ 	.short	(.L_23 - .L_22)
.L_22:
        /*007c*/ 	.word	0x00000000


	//----- nvinfo : EIATTR_CBANK_PARAM_SIZE
	.align		4
.L_23:
        /*0080*/ 	.byte	0x03, 0x19
        /*0082*/ 	.short	0x0018


	//----- nvinfo : EIATTR_PARAM_CBANK
	.align		4
        /*0084*/ 	.byte	0x04, 0x0a
        /*0086*/ 	.short	(.L_25 - .L_24)
	.align		4
.L_24:
        /*0088*/ 	.word	index@(.nv.constant0._Z15layerNormKernelPKfPfii)
        /*008c*/ 	.short	0x0380
        /*008e*/ 	.short	0x0018


	//----- nvinfo : EIATTR_SW_WAR
	.align		4
.L_25:
        /*0090*/ 	.byte	0x04, 0x36
        /*0092*/ 	.short	(.L_27 - .L_26)
.L_26:
        /*0094*/ 	.word	0x00000008
.L_27:


//--------------------- .nv.callgraph             --------------------------
	.section	.nv.callgraph,"",@"SHT_CUDA_CALLGRAPH"
	.align	4
	.sectionentsize	8
	.align		4
        /*0000*/ 	.word	0x00000000
	.align		4
        /*0004*/ 	.word	0xffffffff
	.align		4
        /*0008*/ 	.word	0x00000000
	.align		4
        /*000c*/ 	.word	0xfffffffe
	.align		4
        /*0010*/ 	.word	0x00000000
	.align		4
        /*0014*/ 	.word	0xfffffffd
	.align		4
        /*0018*/ 	.word	0x00000000
	.align		4
        /*001c*/ 	.word	0xfffffffc


//--------------------- .text._Z15layerNormKernelPKfPfii --------------------------
	.section	.text._Z15layerNormKernelPKfPfii,"ax",@progbits
	.align	128
        .global         _Z15layerNormKernelPKfPfii
        .type           _Z15layerNormKernelPKfPfii,@function
        .size           _Z15layerNormKernelPKfPfii,(.L_x_51 - _Z15layerNormKernelPKfPfii)
        .other          _Z15layerNormKernelPKfPfii,@"STO_CUDA_ENTRY STV_DEFAULT"
_Z15layerNormKernelPKfPfii:
.text._Z15layerNormKernelPKfPfii:
[----:B------:R-:W-:Y:S01]  /*0000*/  LDC R1, c[0x0][0x37c] ;  /* 0x0000df00ff017b82 */ /* 0x000fe20000000800 */
[----:B------:R-:W0:Y:S07]  /*0010*/  S2R R3, SR_TID.X ;  /* 0x0000000000037919 */ /* 0x000e2e0000002100 */
[----:B------:R-:W0:Y:S01]  /*0020*/  S2UR UR4, SR_CTAID.X ;  /* 0x00000000000479c3 */ /* 0x000e220000002500 */
[----:B------:R-:W1:Y:S07]  /*0030*/  LDCU UR5, c[0x0][0x390] ;  /* 0x00007200ff0577ac */ /* 0x000e6e0008000800 */
[----:B------:R-:W0:Y:S02]  /*0040*/  LDC R10, c[0x0][0x360] ;  /* 0x0000d800ff0a7b82 */ /* 0x000e240000000800 */
[----:B0-----:R-:W-:-:S05]  /*0050*/  IMAD R10, R10, UR4, R3 ;  /* 0x000000040a0a7c24 */ /* 0x001fca000f8e0203 */
[----:B-1----:R-:W-:-:S13]  /*0060*/  ISETP.GE.AND P0, PT, R10, UR5, PT ;  /* 0x000000050a007c0c */ /* 0x002fda000bf06270 */
[----:B------:R-:W-:Y:S05]  /*0070*/  @P0 EXIT ;  /* 0x000000000000094d */ /* 0x000fea0003800000 */
[----:B------:R-:W0:Y:S01]  /*0080*/  LDCU UR13, c[0x0][0x394] ;  /* 0x00007280ff0d77ac */ /* 0x000e220008000800 */
[----:B------:R-:W1:Y:S01]  /*0090*/  LDCU.64 UR10, c[0x0][0x358] ;  /* 0x00006b00ff0a77ac */ /* 0x000e620008000a00 */
[----:B0-----:R-:W-:-:S09]  /*00a0*/  UISETP.GE.AND UP0, UPT, UR13, 0x1, UPT ;  /* 0x000000010d00788c */ /* 0x001fd2000bf06270 */
[----:B-1----:R-:W-:Y:S05]  /*00b0*/  BRA.U !UP0, `(.L_x_0) ;  /* 0x0000000508947547 */ /* 0x002fea000b800000 */
[----:B------:R-:W-:Y:S02]  /*00c0*/  UISETP.GE.U32.AND UP2, UPT, UR13, 0x10, UPT ;  /* 0x000000100d00788c */ /* 0x000fe4000bf46070 */
[----:B------:R-:W-:Y:S01]  /*00d0*/  IMAD R0, R10, UR13, RZ ;  /* 0x0000000d0a007c24 */ /* 0x000fe2000f8e02ff */
[----:B------:R-:W-:Y:S01]  /*00e0*/  ULOP3.LUT UR12, UR13, 0xf, URZ, 0xc0, !UPT ;  /* 0x0000000f0d0c7892 */ /* 0x000fe2000f8ec0ff */
[----:B------:R-:W-:-:S03]  /*00f0*/  UMOV UR4, URZ ;  /* 0x000000ff00047c82 */ /* 0x000fc60008000000 */
[----:B------:R-:W-:Y:S02]  /*0100*/  UISETP.NE.AND UP1, UPT, UR12, URZ, UPT ;  /* 0x000000ff0c00728c */ /* 0x000fe4000bf25270 */
[----:B------:R-:W-:Y:S09]  /*0110*/  BRA.U !UP2, `(.L_x_1) ;  /* 0x000000010a987547 */ /* 0x000ff2000b800000 */
[----:B------:R-:W0:Y:S01]  /*0120*/  S2UR UR6, SR_CgaCtaId ;  /* 0x00000000000679c3 */ /* 0x000e220000008800 */
[----:B------:R-:W1:Y:S01]  /*0130*/  LDCU.64 UR8, c[0x0][0x380] ;  /* 0x00007000ff0877ac */ /* 0x000e620008000a00 */
[----:B------:R-:W-:Y:S01]  /*0140*/  MOV R9, R0 ;  /* 0x0000000000097202 */ /* 0x000fe20000000f00 */
[----:B------:R-:W-:Y:S01]  /*0150*/  UMOV UR5, 0x400 ;  /* 0x0000040000057882 */ /* 0x000fe20000000000 */
[----:B------:R-:W-:Y:S02]  /*0160*/  ULOP3.LUT UR4, UR13, 0x7ffffff0, URZ, 0xc0, !UPT ;  /* 0x7ffffff00d047892 */ /* 0x000fe4000f8ec0ff */
[----:B-1----:R-:W-:Y:S02]  /*0170*/  UIADD3 UR7, UP2, UPT, UR8, 0x20, URZ ;  /* 0x0000002008077890 */ /* 0x002fe4000ff5e0ff */
[----:B------:R-:W-:Y:S02]  /*0180*/  UIADD3 UR8, UPT, UPT, -UR4, URZ, URZ ;  /* 0x000000ff04087290 */ /* 0x000fe4000fffe1ff */
[----:B0-----:R-:W-:-:S02]  /*0190*/  ULEA UR5, UR6, UR5, 0x18 ;  /* 0x0000000506057291 */ /* 0x001fc4000f8ec0ff */
[----:B------:R-:W-:Y:S02]  /*01a0*/  UIADD3.X UR6, UPT, UPT, URZ, UR9, URZ, UP2, !UPT ;  /* 0x00000009ff067290 */ /* 0x000fe400097fe4ff */
[----:B------:R-:W-:-:S12]  /*01b0*/  UIADD3 UR5, UPT, UPT, UR5, 0x20, URZ ;  /* 0x0000002005057890 */ /* 0x000fd8000fffe0ff */
.L_x_2:
[----:B------:R-:W-:Y:S02]  /*01c0*/  MOV R2, UR7 ;  /* 0x0000000700027c02 */ /* 0x000fe40008000f00 */
[----:B------:R-:W-:-:S03]  /*01d0*/  MOV R3, UR6 ;  /* 0x0000000600037c02 */ /* 0x000fc60008000f00 */
[----:B------:R-:W-:-:S05]  /*01e0*/  IMAD.WIDE R2, R9, 0x4, R2 ;  /* 0x0000000409027825 */ /* 0x000fca00078e0202 */
[----:B0-----:R-:W2:Y:S04]  /*01f0*/  LDG.E R4, desc[UR10][R2.64+-0x20] ;  /* 0xffffe00a02047981 */ /* 0x001ea8000c1e1900 */
[----:B------:R-:W2:Y:S04]  /*0200*/  LDG.E R5, desc[UR10][R2.64+-0x1c] ;  /* 0xffffe40a02057981 */ /* 0x000ea8000c1e1900 */
[----:B------:R-:W2:Y:S04]  /*0210*/  LDG.E R6, desc[UR10][R2.64+-0x18] ;  /* 0xffffe80a02067981 */ /* 0x000ea8000c1e1900 */
[----:B------:R-:W2:Y:S04]  /*0220*/  LDG.E R7, desc[UR10][R2.64+-0x14] ;  /* 0xffffec0a02077981 */ /* 0x000ea8000c1e1900 */
[----:B------:R-:W3:Y:S04]  /*0230*/  LDG.E R12, desc[UR10][R2.64+-0x10] ;  /* 0xfffff00a020c7981 */ /* 0x000ee8000c1e1900 */
[----:B------:R-:W3:Y:S04]  /*0240*/  LDG.E R13, desc[UR10][R2.64+-0xc] ;  /* 0xfffff40a020d7981 */ /* 0x000ee8000c1e1900 */
[----:B------:R-:W3:Y:S04]  /*0250*/  LDG.E R14, desc[UR10][R2.64+-0x8] ;  /* 0xfffff80a020e7981 */ /* 0x000ee8000c1e1900 */
[----:B------:R-:W3:Y:S04]  /*0260*/  LDG.E R15, desc[UR10][R2.64+-0x4] ;  /* 0xfffffc0a020f7981 */ /* 0x000ee8000c1e1900 */
[----:B------:R-:W4:Y:S04]  /*0270*/  LDG.E R16, desc[UR10][R2.64] ;  /* 0x0000000a02107981 */ /* 0x000f28000c1e1900 */
[----:B------:R-:W4:Y:S04]  /*0280*/  LDG.E R17, desc[UR10][R2.64+0x4] ;  /* 0x0000040a02117981 */ /* 0x000f28000c1e1900 */
[----:B------:R-:W4:Y:S04]  /*0290*/  LDG.E R18, desc[UR10][R2.64+0x8] ;  /* 0x0000080a02127981 */ /* 0x000f28000c1e1900 */
[----:B------:R-:W4:Y:S04]  /*02a0*/  LDG.E R19, desc[UR10][R2.64+0xc] ;  /* 0x00000c0a02137981 */ /* 0x000f28000c1e1900 */
[----:B------:R-:W5:Y:S04]  /*02b0*/  LDG.E R20, desc[UR10][R2.64+0x10] ;  /* 0x0000100a02147981 */ /* 0x000f68000c1e1900 */
[----:B------:R-:W5:Y:S04]  /*02c0*/  LDG.E R21, desc[UR10][R2.64+0x14] ;  /* 0x0000140a02157981 */ /* 0x000f68000c1e1900 */
[----:B------:R-:W5:Y:S04]  /*02d0*/  LDG.E R22, desc[UR10][R2.64+0x18] ;  /* 0x0000180a02167981 */ /* 0x000f68000c1e1900 */
[----:B------:R-:W5:Y:S01]  /*02e0*/  LDG.E R23, desc[UR10][R2.64+0x1c] ;  /* 0x00001c0a02177981 */ /* 0x000f62000c1e1900 */
[----:B------:R-:W-:Y:S01]  /*02f0*/  UIADD3 UR8, UPT, UPT, UR8, 0x10, URZ ;  /* 0x0000001008087890 */ /* 0x000fe2000fffe0ff */
[----:B------:R-:W-:-:S03]  /*0300*/  IADD3 R9, PT, PT, R9, 0x10, RZ ;  /* 0x0000001009097810 */ /* 0x000fc60007ffe0ff */
[----:B------:R-:W-:Y:S01]  /*0310*/  UISETP.NE.AND UP2, UPT, UR8, URZ, UPT ;  /* 0x000000ff0800728c */ /* 0x000fe2000bf45270 */
[----:B--2---:R0:W-:Y:S04]  /*0320*/  STS.128 [UR5+-0x20], R4 ;  /* 0xffffe004ff007988 */ /* 0x0041e80008000c05 */
[----:B---3--:R0:W-:Y:S04]  /*0330*/  STS.128 [UR5+-0x10], R12 ;  /* 0xfffff00cff007988 */ /* 0x0081e80008000c05 */
[----:B----4-:R0:W-:Y:S04]  /*0340*/  STS.128 [UR5], R16 ;  /* 0x00000010ff007988 */ /* 0x0101e80008000c05 */
[----:B-----5:R0:W-:Y:S01]  /*0350*/  STS.128 [UR5+0x10], R20 ;  /* 0x00001014ff007988 */ /* 0x0201e20008000c05 */
[----:B------:R-:W-:Y:S01]  /*0360*/  UIADD3 UR5, UPT, UPT, UR5, 0x40, URZ ;  /* 0x0000004005057890 */ /* 0x000fe2000fffe0ff */
[----:B------:R-:W-:Y:S11]  /*0370*/  BRA.U UP2, `(.L_x_2) ;  /* 0xfffffffd02907547 */ /* 0x000ff6000b83ffff */
.L_x_1:
[----:B------:R-:W-:Y:S05]  /*0380*/  BRA.U !UP1, `(.L_x_0) ;  /* 0x0000000109e07547 */ /* 0x000fea000b800000 */
[----:B------:R-:W-:Y:S02]  /*0390*/  UISETP.GE.U32.AND UP1, UPT, UR12, 0x8, UPT ;  /* 0x000000080c00788c */ /* 0x000fe4000bf26070 */
[----:B------:R-:W-:-:S04]  /*03a0*/  ULOP3.LUT UR7, UR13, 0x7, URZ, 0xc0, !UPT ;  /* 0x000000070d077892 */ /* 0x000fc8000f8ec0ff */
[----:B------:R-:W-:-:S03]  /*03b0*/  UISETP.NE.AND UP2, UPT, UR7, URZ, UPT ;  /* 0x000000ff0700728c */ /* 0x000fc6000bf45270 */
[----:B------:R-:W-:Y:S08]  /*03c0*/  BRA.U !UP1, `(.L_x_3) ;  /* 0x0000000109487547 */ /* 0x000ff0000b800000 */
[----:B------:R-:W1:Y:S01]  /*03d0*/  LDC.64 R2, c[0x0][0x380] ;  /* 0x0000e000ff027b82 */ /* 0x000e620000000a00 */
[----:B0-----:R-:W-:-:S05]  /*03e0*/  IADD3 R5, PT, PT, R0, UR4, RZ ;  /* 0x0000000400057c10 */ /* 0x001fca000fffe0ff */
[----:B-1----:R-:W-:-:S05]  /*03f0*/  IMAD.WIDE R2, R5, 0x4, R2 ;  /* 0x0000000405027825 */ /* 0x002fca00078e0202 */
[----:B------:R-:W2:Y:S04]  /*0400*/  LDG.E R4, desc[UR10][R2.64] ;  /* 0x0000000a02047981 */ /* 0x000ea8000c1e1900 */
[----:B------:R-:W2:Y:S04]  /*0410*/  LDG.E R5, desc[UR10][R2.64+0x4] ;  /* 0x0000040a02057981 */ /* 0x000ea8000c1e1900 */
[----:B------:R-:W2:Y:S04]  /*0420*/  LDG.E R6, desc[UR10][R2.64+0x8] ;  /* 0x0000080a02067981 */ /* 0x000ea8000c1e1900 */
[----:B------:R-:W2:Y:S04]  /*0430*/  LDG.E R7, desc[UR10][R2.64+0xc] ;  /* 0x00000c0a02077981 */ /* 0x000ea8000c1e1900 */
[----:B------:R-:W3:Y:S04]  /*0440*/  LDG.E R12, desc[UR10][R2.64+0x10] ;  /* 0x0000100a020c7981 */ /* 0x000ee8000c1e1900 */
[----:B------:R-:W3:Y:S04]  /*0450*/  LDG.E R13, desc[UR10][R2.64+0x14] ;  /* 0x0000140a020d7981 */ /* 0x000ee8000c1e1900 */
[----:B------:R-:W3:Y:S04]  /*0460*/  LDG.E R14, desc[UR10][R2.64+0x18] ;  /* 0x0000180a020e7981 */ /* 0x000ee8000c1e1900 */
[----:B------:R-:W3:Y:S01]  /*0470*/  LDG.E R15, desc[UR10][R2.64+0x1c] ;  /* 0x00001c0a020f7981 */ /* 0x000ee2000c1e1900 */
[----:B------:R-:W0:Y:S01]  /*0480*/  S2UR UR6, SR_CgaCtaId ;  /* 0x00000000000679c3 */ /* 0x000e220000008800 */
[----:B------:R-:W-:-:S02]  /*0490*/  UMOV UR5, 0x400 ;  /* 0x0000040000057882 */ /* 0x000fc40000000000 */
[----:B0-----:R-:W-:-:S04]  /*04a0*/  ULEA UR5, UR6, UR5, 0x18 ;  /* 0x0000000506057291 */ /* 0x001fc8000f8ec0ff */
[----:B------:R-:W-:Y:S02]  /*04b0*/  ULEA UR5, UR4, UR5, 0x2 ;  /* 0x0000000504057291 */ /* 0x000fe4000f8e10ff */
[----:B------:R-:W-:-:S07]  /*04c0*/  UIADD3 UR4, UPT, UPT, UR4, 0x8, URZ ;  /* 0x0000000804047890 */ /* 0x000fce000fffe0ff */
[----:B--2---:R1:W-:Y:S04]  /*04d0*/  STS.128 [UR5], R4 ;  /* 0x00000004ff007988 */ /* 0x0043e80008000c05 */
[----:B---3--:R1:W-:Y:S02]  /*04e0*/  STS.128 [UR5+0x10], R12 ;  /* 0x0000100cff007988 */ /* 0x0083e40008000c05 */
.L_x_3:
[----:B------:R-:W-:Y:S05]  /*04f0*/  BRA.U !UP2, `(.L_x_0) ;  /* 0x000000010a847547 */ /* 0x000fea000b800000 */
[----:B------:R-:W-:Y:S02]  /*0500*/  UISETP.GE.U32.AND UP1, UPT, UR7, 0x4, UPT ;  /* 0x000000040700788c */ /* 0x000fe4000bf26070 */
[----:B------:R-:W-:-:S04]  /*0510*/  ULOP3.LUT UR5, UR13, 0x3, URZ, 0xc0, !UPT ;  /* 0x000000030d057892 */ /* 0x000fc8000f8ec0ff */
[----:B------:R-:W-:-:S03]  /*0520*/  UISETP.NE.AND UP2, UPT, UR5, URZ, UPT ;  /* 0x000000ff0500728c */ /* 0x000fc6000bf45270 */
[----:B------:R-:W-:Y:S08]  /*0530*/  BRA.U !UP1, `(.L_x_4) ;  /* 0x0000000109347547 */ /* 0x000ff0000b800000 */
[----:B------:R-:W2:Y:S01]  /*0540*/  LDC.64 R2, c[0x0][0x380] ;  /* 0x0000e000ff027b82 */ /* 0x000ea20000000a00 */
[----:B01----:R-:W-:-:S05]  /*0550*/  IADD3 R5, PT, PT, R0, UR4, RZ ;  /* 0x0000000400057c10 */ /* 0x003fca000fffe0ff */
[----:B--2---:R-:W-:-:S05]  /*0560*/  IMAD.WIDE R2, R5, 0x4, R2 ;  /* 0x0000000405027825 */ /* 0x004fca00078e0202 */
[----:B------:R-:W2:Y:S04]  /*0570*/  LDG.E R4, desc[UR10][R2.64] ;  /* 0x0000000a02047981 */ /* 0x000ea8000c1e1900 */
[----:B------:R-:W2:Y:S04]  /*0580*/  LDG.E R5, desc[UR10][R2.64+0x4] ;  /* 0x0000040a02057981 */ /* 0x000ea8000c1e1900 */
[----:B------:R-:W2:Y:S04]  /*0590*/  LDG.E R6, desc[UR10][R2.64+0x8] ;  /* 0x0000080a02067981 */ /* 0x000ea8000c1e1900 */
[----:B------:R-:W2:Y:S01]  /*05a0*/  LDG.E R7, desc[UR10][R2.64+0xc] ;  /* 0x00000c0a02077981 */ /* 0x000ea2000c1e1900 */
[----:B------:R-:W0:Y:S01]  /*05b0*/  S2UR UR7, SR_CgaCtaId ;  /* 0x00000000000779c3 */ /* 0x000e220000008800 */
[----:B------:R-:W-:-:S02]  /*05c0*/  UMOV UR6, 0x400 ;  /* 0x0000040000067882 */ /* 0x000fc40000000000 */
[----:B0-----:R-:W-:-:S04]  /*05d0*/  ULEA UR6, UR7, UR6, 0x18 ;  /* 0x0000000607067291 */ /* 0x001fc8000f8ec0ff */
[----:B------:R-:W-:Y:S02]  /*05e0*/  ULEA UR6, UR4, UR6, 0x2 ;  /* 0x0000000604067291 */ /* 0x000fe4000f8e10ff */
[----:B------:R-:W-:-:S07]  /*05f0*/  UIADD3 UR4, UPT, UPT, UR4, 0x4, URZ ;  /* 0x0000000404047890 */ /* 0x000fce000fffe0ff */
[----:B--2---:R2:W-:Y:S05]  /*0600*/  STS.128 [UR6], R4 ;  /* 0x00000004ff007988 */ /* 0x0045ea0008000c06 */
.L_x_4:
[----:B------:R-:W-:Y:S05]  /*0610*/  BRA.U !UP2, `(.L_x_0) ;  /* 0x000000010a3c7547 */ /* 0x000fea000b800000 */
[----:B------:R-:W3:Y:S01]  /*0620*/  S2UR UR7, SR_CgaCtaId ;  /* 0x00000000000779c3 */ /* 0x000ee20000008800 */
[----:B------:R-:W-:Y:S01]  /*0630*/  UMOV UR6, 0x400 ;  /* 0x0000040000067882 */ /* 0x000fe20000000000 */
[----:B012---:R-:W-:-:S06]  /*0640*/  IADD3 R7, PT, PT, R0, UR4, RZ ;  /* 0x0000000400077c10 */ /* 0x007fcc000fffe0ff */
[----:B------:R-:W0:Y:S01]  /*0650*/  LDC.64 R4, c[0x0][0x380] ;  /* 0x0000e000ff047b82 */ /* 0x000e220000000a00 */
[----:B---3--:R-:W-:Y:S02]  /*0660*/  ULEA UR7, UR7, UR6, 0x18 ;  /* 0x0000000607077291 */ /* 0x008fe4000f8ec0ff */
[----:B------:R-:W-:Y:S02]  /*0670*/  UIADD3 UR6, UPT, UPT, -UR5, URZ, URZ ;  /* 0x000000ff05067290 */ /* 0x000fe4000fffe1ff */
[----:B------:R-:W-:-:S12]  /*0680*/  ULEA UR5, UR4, UR7, 0x2 ;  /* 0x0000000704057291 */ /* 0x000fd8000f8e10ff */
.L_x_5:
[----:B0--3--:R-:W-:-:S06]  /*0690*/  IMAD.WIDE R2, R7, 0x4, R4 ;  /* 0x0000000407027825 */ /* 0x009fcc00078e0204 */
[----:B------:R-:W2:Y:S01]  /*06a0*/  LDG.E R2, desc[UR10][R2.64] ;  /* 0x0000000a02027981 */ /* 0x000ea2000c1e1900 */
[----:B------:R-:W-:Y:S01]  /*06b0*/  UIADD3 UR6, UPT, UPT, UR6, 0x1, URZ ;  /* 0x0000000106067890 */ /* 0x000fe2000fffe0ff */
[----:B------:R-:W-:-:S03]  /*06c0*/  IADD3 R7, PT, PT, R7, 0x1, RZ ;  /* 0x0000000107077810 */ /* 0x000fc60007ffe0ff */
[----:B------:R-:W-:Y:S01]  /*06d0*/  UISETP.NE.AND UP1, UPT, UR6, URZ, UPT ;  /* 0x000000ff0600728c */ /* 0x000fe2000bf25270 */
[----:B--2---:R3:W-:Y:S01]  /*06e0*/  STS [UR5], R2 ;  /* 0x00000002ff007988 */ /* 0x0047e20008000805 */
[----:B------:R-:W-:-:S07]  /*06f0*/  UIADD3 UR5, UPT, UPT, UR5, 0x4, URZ ;  /* 0x0000000405057890 */ /* 0x000fce000fffe0ff */
[----:B------:R-:W-:Y:S05]  /*0700*/  BRA.U UP1, `(.L_x_5) ;  /* 0xfffffffd01e07547 */ /* 0x000fea000b83ffff */
.L_x_0:
[----:B------:R-:W-:Y:S01]  /*0710*/  BAR.SYNC.DEFER_BLOCKING 0x0 ;  /* 0x0000000000007b1d */ /* 0x000fe20000010000 */
[----:B0-----:R-:W-:-:S05]  /*0720*/  HFMA2 R23, -RZ, RZ, 0, 0 ;  /* 0x00000000ff177431 */ /* 0x001fca00000001ff */
[----:B------:R-:W-:Y:S05]  /*0730*/  BRA.U !UP0, `(.L_x_6) ;  /* 0x0000000508507547 */ /* 0x000fea000b800000 */
[----:B------:R-:W-:Y:S01]  /*0740*/  UISETP.GE.U32.AND UP2, UPT, UR13, 0x10, UPT ;  /* 0x000000100d00788c */ /* 0x000fe2000bf46070 */
[----:B------:R-:W-:Y:S01]  /*0750*/  MOV R23, RZ ;  /* 0x000000ff00177202 */ /* 0x000fe20000000f00 */
[----:B------:R-:W-:Y:S01]  /*0760*/  ULOP3.LUT UR7, UR13, 0xf, URZ, 0xc0, !UPT ;  /* 0x0000000f0d077892 */ /* 0x000fe2000f8ec0ff */
[----:B------:R-:W-:-:S03]  /*0770*/  UMOV UR4, URZ ;  /* 0x000000ff00047c82 */ /* 0x000fc60008000000 */
[----:B------:R-:W-:-:S03]  /*0780*/  UISETP.NE.AND UP1, UPT, UR7, URZ, UPT ;  /* 0x000000ff0700728c */ /* 0x000fc6000bf25270 */
[----:B------:R-:W-:Y:S08]  /*0790*/  BRA.U !UP2, `(.L_x_7) ;  /* 0x000000010a7c7547 */ /* 0x000ff0000b800000 */
[----:B------:R-:W0:Y:S01]  /*07a0*/  S2UR UR6, SR_CgaCtaId ;  /* 0x00000000000679c3 */ /* 0x000e220000008800 */
[----:B------:R-:W-:Y:S01]  /*07b0*/  UMOV UR5, 0x400 ;  /* 0x0000040000057882 */ /* 0x000fe20000000000 */
[----:B------:R-:W-:Y:S01]  /*07c0*/  ULOP3.LUT UR4, UR13, 0x7ffffff0, URZ, 0xc0, !UPT ;  /* 0x7ffffff00d047892 */ /* 0x000fe2000f8ec0ff */
[----:B------:R-:W-:Y:S01]  /*07d0*/  MOV R23, RZ ;  /* 0x000000ff00177202 */ /* 0x000fe20000000f00 */
[----:B0-----:R-:W-:Y:S02]  /*07e0*/  ULEA UR5, UR6, UR5, 0x18 ;  /* 0x0000000506057291 */ /* 0x001fe4000f8ec0ff */
[----:B------:R-:W-:Y:S02]  /*07f0*/  UIADD3 UR6, UPT, UPT, -UR4, URZ, URZ ;  /* 0x000000ff04067290 */ /* 0x000fe4000fffe1ff */
[----:B------:R-:W-:-:S12]  /*0800*/  UIADD3 UR5, UPT, UPT, UR5, 0x20, URZ ;  /* 0x0000002005057890 */ /* 0x000fd8000fffe0ff */
.L_x_8:
[----:B------:R-:W0:Y:S01]  /*0810*/  LDS.128 R16, [UR5+-0x20] ;  /* 0xffffe005ff107984 */ /* 0x000e220008000c00 */
[----:B------:R-:W-:-:S03]  /*0820*/  UIADD3 UR6, UPT, UPT, UR6, 0x10, URZ ;  /* 0x0000001006067890 */ /* 0x000fc6000fffe0ff */
[----:B-1----:R-:W1:Y:S01]  /*0830*/  LDS.128 R12, [UR5+-0x10] ;  /* 0xfffff005ff0c7984 */ /* 0x002e620008000c00 */
[----:B------:R-:W-:-:S03]  /*0840*/  UISETP.NE.AND UP2, UPT, UR6, URZ, UPT ;  /* 0x000000ff0600728c */ /* 0x000fc6000bf45270 */
[----:B--2---:R-:W2:Y:S01]  /*0850*/  LDS.128 R4, [UR5] ;  /* 0x00000005ff047984 */ /* 0x004ea20008000c00 */
[----:B0-----:R-:W-:-:S03]  /*0860*/  FADD R16, R16, R23 ;  /* 0x0000001710107221 */ /* 0x001fc60000000000 */
[----:B------:R-:W0:Y:S01]  /*0870*/  LDS.128 R20, [UR5+0x10] ;  /* 0x00001005ff147984 */ /* 0x000e220008000c00 */
[----:B------:R-:W-:Y:S01]  /*0880*/  UIADD3 UR5, UPT, UPT, UR5, 0x40, URZ ;  /* 0x0000004005057890 */ /* 0x000fe2000fffe0ff */
[----:B------:R-:W-:-:S04]  /*0890*/  FADD R17, R17, R16 ;  /* 0x0000001011117221 */ /* 0x000fc80000000000 */
[----:B------:R-:W-:-:S04]  /*08a0*/  FADD R18, R18, R17 ;  /* 0x0000001112127221 */ /* 0x000fc80000000000 */
[----:B------:R-:W-:-:S04]  /*08b0*/  FADD R19, R19, R18 ;  /* 0x0000001213137221 */ /* 0x000fc80000000000 */
[----:B-1----:R-:W-:-:S04]  /*08c0*/  FADD R12, R19, R12 ;  /* 0x0000000c130c7221 */ /* 0x002fc80000000000 */
[----:B------:R-:W-:-:S04]  /*08d0*/  FADD R13, R13, R12 ;  /* 0x0000000c0d0d7221 */ /* 0x000fc80000000000 */
[----:B------:R-:W-:-:S04]  /*08e0*/  FADD R14, R14, R13 ;  /* 0x0000000d0e0e7221 */ /* 0x000fc80000000000 */
[----:B------:R-:W-:-:S04]  /*08f0*/  FADD R15, R15, R14 ;  /* 0x0000000e0f0f7221 */ /* 0x000fc80000000000 */
[----:B--2---:R-:W-:-:S04]  /*0900*/  FADD R4, R15, R4 ;  /* 0x000000040f047221 */ /* 0x004fc80000000000 */
[----:B------:R-:W-:-:S04]  /*0910*/  FADD R5, R5, R4 ;  /* 0x0000000405057221 */ /* 0x000fc80000000000 */
[----:B------:R-:W-:-:S04]  /*0920*/  FADD R6, R6, R5 ;  /* 0x0000000506067221 */ /* 0x000fc80000000000 */
[----:B------:R-:W-:-:S04]  /*0930*/  FADD R7, R7, R6 ;  /* 0x0000000607077221 */ /* 0x000fc80000000000 */
[----:B0-----:R-:W-:-:S04]  /*0940*/  FADD R20, R7, R20 ;  /* 0x0000001407147221 */ /* 0x001fc80000000000 */
[----:B------:R-:W-:-:S04]  /*0950*/  FADD R21, R21, R20 ;  /* 0x0000001415157221 */ /* 0x000fc80000000000 */
[----:B------:R-:W-:-:S04]  /*0960*/  FADD R22, R22, R21 ;  /* 0x0000001516167221 */ /* 0x000fc80000000000 */
[----:B------:R-:W-:Y:S01]  /*0970*/  FADD R23, R23, R22 ;  /* 0x0000001617177221 */ /* 0x000fe20000000000 */
[----:B------:R-:W-:Y:S06]  /*0980*/  BRA.U UP2, `(.L_x_8) ;  /* 0xfffffffd02a07547 */ /* 0x000fec000b83ffff */
.L_x_7:
[----:B------:R-:W-:Y:S05]  /*0990*/  BRA.U !UP1, `(.L_x_6) ;  /* 0x0000000109b87547 */ /* 0x000fea000b800000 */
[----:B------:R-:W-:Y:S02]  /*09a0*/  UISETP.GE.U32.AND UP1, UPT, UR7, 0x8, UPT ;  /* 0x000000080700788c */ /* 0x000fe4000bf26070 */
[----:B------:R-:W-:-:S04]  /*09b0*/  ULOP3.LUT UR8, UR13, 0x7, URZ, 0xc0, !UPT ;  /* 0x000000070d087892 */ /* 0x000fc8000f8ec0ff */
[----:B------:R-:W-:-:S03]  /*09c0*/  UISETP.NE.AND UP2, UPT, UR8, URZ, UPT ;  /* 0x000000ff0800728c */ /* 0x000fc6000bf45270 */
[----:B------:R-:W-:Y:S08]  /*09d0*/  BRA.U !UP1, `(.L_x_9) ;  /* 0x00000001093c7547 */ /* 0x000ff0000b800000 */
[----:B------:R-:W0:Y:S01]  /*09e0*/  S2UR UR6, SR_CgaCtaId ;  /* 0x00000000000679c3 */ /* 0x000e220000008800 */
[----:B------:R-:W-:Y:S02]  /*09f0*/  UMOV UR5, 0x400 ;  /* 0x0000040000057882 */ /* 0x000fe40000000000 */
[----:B0-----:R-:W-:-:S04]  /*0a00*/  ULEA UR5, UR6, UR5, 0x18 ;  /* 0x0000000506057291 */ /* 0x001fc8000f8ec0ff */
[----:B------:R-:W-:Y:S02]  /*0a10*/  ULEA UR5, UR4, UR5, 0x2 ;  /* 0x0000000504057291 */ /* 0x000fe4000f8e10ff */
[----:B------:R-:W-:-:S07]  /*0a20*/  UIADD3 UR4, UPT, UPT, UR4, 0x8, URZ ;  /* 0x0000000804047890 */ /* 0x000fce000fffe0ff */
[----:B-1----:R-:W0:Y:S04]  /*0a30*/  LDS.128 R12, [UR5] ;  /* 0x00000005ff0c7984 */ /* 0x002e280008000c00 */
[----:B--2---:R-:W1:Y:S01]  /*0a40*/  LDS.128 R4, [UR5+0x10] ;  /* 0x00001005ff047984 */ /* 0x004e620008000c00 */
[----:B0-----:R-:W-:-:S04]  /*0a50*/  FADD R12, R23, R12 ;  /* 0x0000000c170c7221 */ /* 0x001fc80000000000 */
[----:B------:R-:W-:-:S04]  /*0a60*/  FADD R13, R12, R13 ;  /* 0x0000000d0c0d7221 */ /* 0x000fc80000000000 */
[----:B------:R-:W-:-:S04]  /*0a70*/  FADD R14, R13, R14 ;  /* 0x0000000e0d0e7221 */ /* 0x000fc80000000000 */
[----:B------:R-:W-:-:S04]  /*0a80*/  FADD R15, R14, R15 ;  /* 0x0000000f0e0f7221 */ /* 0x000fc80000000000 */
[----:B-1----:R-:W-:-:S04]  /*0a90*/  FADD R4, R15, R4 ;  /* 0x000000040f047221 */ /* 0x002fc80000000000 */
[----:B------:R-:W-:-:S04]  /*0aa0*/  FADD R5, R4, R5 ;  /* 0x0000000504057221 */ /* 0x000fc80000000000 */
[----:B------:R-:W-:-:S04]  /*0ab0*/  FADD R6, R5, R6 ;  /* 0x0000000605067221 */ /* 0x000fc80000000000 */
[----:B------:R-:W-:-:S07]  /*0ac0*/  FADD R23, R6, R7 ;  /* 0x0000000706177221 */ /* 0x000fce0000000000 */
.L_x_9:
        /* <DEDUP_REMOVED lines=10> */
[----:B-12---:R-:W0:Y:S02]  /*0b70*/  LDS.128 R4, [UR6] ;  /* 0x00000006ff047984 */ /* 0x006e240008000c00 */
[----:B0-----:R-:W-:-:S04]  /*0b80*/  FADD R4, R23, R4 ;  /* 0x0000000417047221 */ /* 0x001fc80000000000 */
[----:B------:R-:W-:-:S04]  /*0b90*/  FADD R5, R4, R5 ;  /* 0x0000000504057221 */ /* 0x000fc80000000000 */
[----:B------:R-:W-:-:S04]  /*0ba0*/  FADD R6, R5, R6 ;  /* 0x0000000605067221 */ /* 0x000fc80000000000 */
[----:B------:R-:W-:-:S07]  /*0bb0*/  FADD R23, R6, R7 ;  /* 0x0000000706177221 */ /* 0x000fce0000000000 */
.L_x_10:
[----:B------:R-:W-:Y:S05]  /*0bc0*/  BRA.U !UP2, `(.L_x_6) ;  /* 0x000000010a2c7547 */ /* 0x000fea000b800000 */
[----:B------:R-:W0:Y:S01]  /*0bd0*/  S2UR UR7, SR_CgaCtaId ;  /* 0x00000000000779c3 */ /* 0x000e220000008800 */
[----:B------:R-:W-:Y:S01]  /*0be0*/  UMOV UR6, 0x400 ;  /* 0x0000040000067882 */ /* 0x000fe20000000000 */
[----:B------:R-:W-:Y:S02]  /*0bf0*/  UIADD3 UR5, UPT, UPT, -UR5, URZ, URZ ;  /* 0x000000ff05057290 */ /* 0x000fe4000fffe1ff */
[----:B0-----:R-:W-:-:S04]  /*0c00*/  ULEA UR6, UR7, UR6, 0x18 ;  /* 0x0000000607067291 */ /* 0x001fc8000f8ec0ff */
[----:B------:R-:W-:-:S12]  /*0c10*/  ULEA UR4, UR4, UR6, 0x2 ;  /* 0x0000000604047291 */ /* 0x000fd8000f8e10ff */
.L_x_11:
[----:B------:R-:W0:Y:S01]  /*0c20*/  LDS R0, [UR4] ;  /* 0x00000004ff007984 */ /* 0x000e220008000800 */
[----:B------:R-:W-:Y:S02]  /*0c30*/  UIADD3 UR5, UPT, UPT, UR5, 0x1, URZ ;  /* 0x0000000105057890 */ /* 0x000fe4000fffe0ff */
[----:B------:R-:W-:Y:S02]  /*0c40*/  UIADD3 UR4, UPT, UPT, UR4, 0x4, URZ ;  /* 0x0000000404047890 */ /* 0x000fe4000fffe0ff */
[----:B------:R-:W-:Y:S01]  /*0c50*/  UISETP.NE.AND UP1, UPT, UR5, URZ, UPT ;  /* 0x000000ff0500728c */ /* 0x000fe2000bf25270 */
[----:B0-----:R-:W-:-:S08]  /*0c60*/  FADD R23, R0, R23 ;  /* 0x0000001700177221 */ /* 0x001fd00000000000 */
[----:B------:R-:W-:Y:S05]  /*0c70*/  BRA.U UP1, `(.L_x_11) ;  /* 0xfffffffd01e87547 */ /* 0x000fea000b83ffff */
.L_x_6:
[----:B------:R-:W-:-:S04]  /*0c80*/  I2FP.F32.S32 R3, UR13 ;  /* 0x0000000d00037c45 */ /* 0x000fc80008201400 */
[----:B------:R-:W1:Y:S08]  /*0c90*/  MUFU.RCP R0, R3 ;  /* 0x0000000300007308 */ /* 0x000e700000001000 */
[----:B------:R-:W0:Y:S01]  /*0ca0*/  FCHK P0, R23, R3 ;  /* 0x0000000317007302 */ /* 0x000e220000000000 */
[----:B-12---:R-:W-:-:S04]  /*0cb0*/  FFMA R5, -R3, R0, 1 ;  /* 0x3f80000003057423 */ /* 0x006fc80000000100 */
[----:B------:R-:W-:-:S04]  /*0cc0*/  FFMA R0, R0, R5, R0 ;  /* 0x0000000500007223 */ /* 0x000fc80000000000 */
[----:B---3--:R-:W-:-:S04]  /*0cd0*/  FFMA R2, R0, R23, RZ ;  /* 0x0000001700027223 */ /* 0x008fc800000000ff */
[----:B------:R-:W-:-:S04]  /*0ce0*/  FFMA R5, -R3, R2, R23 ;  /* 0x0000000203057223 */ /* 0x000fc80000000117 */
[----:B------:R-:W-:Y:S01]  /*0cf0*/  FFMA R2, R0, R5, R2 ;  /* 0x0000000500027223 */ /* 0x000fe20000000002 */
[----:B0-----:R-:W-:Y:S06]  /*0d00*/  @!P0 BRA `(.L_x_12) ;  /* 0x0000000000108947 */ /* 0x001fec0003800000 */
[----:B------:R-:W-:Y:S02]  /*0d10*/  MOV R0, R23 ;  /* 0x0000001700007202 */ /* 0x000fe40000000f00 */
[----:B------:R-:W-:-:S07]  /*0d20*/  MOV R12, 0xd40 ;  /* 0x00000d40000c7802 */ /* 0x000fce0000000f00 */
[----:B------:R-:W-:Y:S05]  /*0d30*/  CALL.REL.NOINC `($__internal_1_$__cuda_sm3x_div_rn_noftz_f32_slowpath) ;  /* 0x00000018006c7944 */ /* 0x000fea0003c00000 */
[----:B------:R-:W-:-:S07]  /*0d40*/  MOV R2, R0 ;  /* 0x0000000000027202 */ /* 0x000fce0000000f00 */
.L_x_12:
[----:B------:R-:W-:Y:S01]  /*0d50*/  HFMA2 R8, -RZ, RZ, 0, 0 ;  /* 0x00000000ff087431 */ /* 0x000fe200000001ff */
[----:B------:R-:W-:Y:S06]  /*0d60*/  BRA.U !UP0, `(.L_x_13) ;  /* 0x00000005083c7547 */ /* 0x000fec000b800000 */
[----:B------:R-:W0:Y:S01]  /*0d70*/  LDCU UR6, c[0x0][0x394] ;  /* 0x00007280ff0677ac */ /* 0x000e220008000800 */
[----:B------:R-:W-:Y:S01]  /*0d80*/  MOV R8, RZ ;  /* 0x000000ff00087202 */ /* 0x000fe20000000f00 */
[----:B------:R-:W-:Y:S01]  /*0d90*/  UMOV UR4, URZ ;  /* 0x000000ff00047c82 */ /* 0x000fe20008000000 */
[----:B0-----:R-:W-:Y:S02]  /*0da0*/  UISETP.GE.U32.AND UP0, UPT, UR6, 0x8, UPT ;  /* 0x000000080600788c */ /* 0x001fe4000bf06070 */
[----:B------:R-:W-:-:S04]  /*0db0*/  ULOP3.LUT UR8, UR6, 0x7, URZ, 0xc0, !UPT ;  /* 0x0000000706087892 */ /* 0x000fc8000f8ec0ff */
        /* <DEDUP_REMOVED lines=9> */
.L_x_15:
[----:B------:R-:W0:Y:S01]  /*0e50*/  LDS.128 R12, [UR5+-0x10] ;  /* 0xfffff005ff0c7984 */ /* 0x000e220008000c00 */
[----:B------:R-:W-:-:S03]  /*0e60*/  UIADD3 UR7, UPT, UPT, UR7, 0x8, URZ ;  /* 0x0000000807077890 */ /* 0x000fc6000fffe0ff */
[----:B------:R-:W1:Y:S01]  /*0e70*/  LDS.128 R4, [UR5] ;  /* 0x00000005ff047984 */ /* 0x000e620008000c00 */
[----:B------:R-:W-:Y:S02]  /*0e80*/  UISETP.NE.AND UP0, UPT, UR7, URZ, UPT ;  /* 0x000000ff0700728c */ /* 0x000fe4000bf05270 */
[----:B------:R-:W-:Y:S01]  /*0e90*/  UIADD3 UR5, UPT, UPT, UR5, 0x20, URZ ;  /* 0x0000002005057890 */ /* 0x000fe2000fffe0ff */
[--C-:B0-----:R-:W-:Y:S01]  /*0ea0*/  FADD R9, R12, -R2.reuse ;  /* 0x800000020c097221 */ /* 0x101fe20000000000 */
[--C-:B------:R-:W-:Y:S01]  /*0eb0*/  FADD R13, R13, -R2.reuse ;  /* 0x800000020d0d7221 */ /* 0x100fe20000000000 */
[----:B------:R-:W-:Y:S02]  /*0ec0*/  FADD R15, R15, -R2 ;  /* 0x800000020f0f7221 */ /* 0x000fe40000000000 */
[----:B------:R-:W-:Y:S01]  /*0ed0*/  FFMA R8, R9, R9, R8 ;  /* 0x0000000909087223 */ /* 0x000fe20000000008 */
[--C-:B------:R-:W-:Y:S01]  /*0ee0*/  FADD R9, R14, -R2.reuse ;  /* 0x800000020e097221 */ /* 0x100fe20000000000 */
[--C-:B-1----:R-:W-:Y:S01]  /*0ef0*/  FADD R5, R5, -R2.reuse ;  /* 0x8000000205057221 */ /* 0x102fe20000000000 */
[----:B------:R-:W-:Y:S01]  /*0f00*/  FADD R7, R7, -R2 ;  /* 0x8000000207077221 */ /* 0x000fe20000000000 */
[----:B------:R-:W-:-:S04]  /*0f10*/  FFMA R8, R13, R13, R8 ;  /* 0x0000000d0d087223 */ /* 0x000fc80000000008 */
[----:B------:R-:W-:Y:S01]  /*0f20*/  FFMA R8, R9, R9, R8 ;  /* 0x0000000909087223 */ /* 0x000fe20000000008 */
[----:B------:R-:W-:-:S03]  /*0f30*/  FADD R9, R4, -R2 ;  /* 0x8000000204097221 */ /* 0x000fc60000000000 */
[----:B------:R-:W-:-:S04]  /*0f40*/  FFMA R8, R15, R15, R8 ;  /* 0x0000000f0f087223 */ /* 0x000fc80000000008 */
[----:B------:R-:W-:Y:S01]  /*0f50*/  FFMA R8, R9, R9, R8 ;  /* 0x0000000909087223 */ /* 0x000fe20000000008 */
[----:B------:R-:W-:-:S03]  /*0f60*/  FADD R9, R6, -R2 ;  /* 0x8000000206097221 */ /* 0x000fc60000000000 */
[----:B------:R-:W-:-:S04]  /*0f70*/  FFMA R8, R5, R5, R8 ;  /* 0x0000000505087223 */ /* 0x000fc80000000008 */
[----:B------:R-:W-:-:S04]  /*0f80*/  FFMA R8, R9, R9, R8 ;  /* 0x0000000909087223 */ /* 0x000fc80000000008 */
[----:B------:R-:W-:Y:S01]  /*0f90*/  FFMA R8, R7, R7, R8 ;  /* 0x0000000707087223 */ /* 0x000fe20000000008 */
[----:B------:R-:W-:Y:S06]  /*0fa0*/  BRA.U UP0, `(.L_x_15) ;  /* 0xfffffffd00a87547 */ /* 0x000fec000b83ffff */
.L_x_14:
        /* <DEDUP_REMOVED lines=10> */
[----:B------:R-:W0:Y:S04]  /*1050*/  LDS.64 R4, [UR5] ;  /* 0x00000005ff047984 */ /* 0x000e280008000a00 */
[----:B------:R-:W1:Y:S01]  /*1060*/  LDS.64 R12, [UR5+0x8] ;  /* 0x00000805ff0c7984 */ /* 0x000e620008000a00 */
[----:B0-----:R-:W-:Y:S01]  /*1070*/  FADD R7, R4, -R2 ;  /* 0x8000000204077221 */ /* 0x001fe20000000000 */
[----:B------:R-:W-:-:S03]  /*1080*/  FADD R0, -R2, R5 ;  /* 0x0000000502007221 */ /* 0x000fc60000000100 */
[----:B------:R-:W-:Y:S01]  /*1090*/  FFMA R7, R7, R7, R8 ;  /* 0x0000000707077223 */ /* 0x000fe20000000008 */
[----:B-1----:R-:W-:Y:S01]  /*10a0*/  FADD R12, R12, -R2 ;  /* 0x800000020c0c7221 */ /* 0x002fe20000000000 */
[----:B------:R-:W-:Y:S02]  /*10b0*/  FADD R8, -R2, R13 ;  /* 0x0000000d02087221 */ /* 0x000fe40000000100 */
[----:B------:R-:W-:-:S04]  /*10c0*/  FFMA R7, R0, R0, R7 ;  /* 0x0000000000077223 */ /* 0x000fc80000000007 */
[----:B------:R-:W-:-:S04]  /*10d0*/  FFMA R7, R12, R12, R7 ;  /* 0x0000000c0c077223 */ /* 0x000fc80000000007 */
[----:B------:R-:W-:-:S07]  /*10e0*/  FFMA R8, R8, R8, R7 ;  /* 0x0000000808087223 */ /* 0x000fce0000000007 */
.L_x_16:
[----:B------:R-:W-:Y:S05]  /*10f0*/  BRA.U !UP1, `(.L_x_13) ;  /* 0x0000000109587547 */ /* 0x000fea000b800000 */
[----:B------:R-:W-:Y:S02]  /*1100*/  UISETP.NE.AND UP0, UPT, UR9, 0x1, UPT ;  /* 0x000000010900788c */ /* 0x000fe4000bf05270 */
[----:B------:R-:W-:-:S04]  /*1110*/  ULOP3.LUT UR5, UR6, 0x1, URZ, 0xc0, !UPT ;  /* 0x0000000106057892 */ /* 0x000fc8000f8ec0ff */
[----:B------:R-:W-:-:S03]  /*1120*/  UISETP.NE.U32.AND UP1, UPT, UR5, 0x1, UPT ;  /* 0x000000010500788c */ /* 0x000fc6000bf25070 */
[----:B------:R-:W-:Y:S08]  /*1130*/  BRA.U !UP0, `(.L_x_17) ;  /* 0x0000000108287547 */ /* 0x000ff0000b800000 */
[----:B------:R-:W0:Y:S01]  /*1140*/  S2UR UR6, SR_CgaCtaId ;  /* 0x00000000000679c3 */ /* 0x000e220000008800 */
[----:B------:R-:W-:Y:S02]  /*1150*/  UMOV UR5, 0x400 ;  /* 0x0000040000057882 */ /* 0x000fe40000000000 */
[----:B0-----:R-:W-:-:S04]  /*1160*/  ULEA UR5, UR6, UR5, 0x18 ;  /* 0x0000000506057291 */ /* 0x001fc8000f8ec0ff */
[----:B------:R-:W-:Y:S02]  /*1170*/  ULEA UR5, UR4, UR5, 0x2 ;  /* 0x0000000504057291 */ /* 0x000fe4000f8e10ff */
[----:B------:R-:W-:-:S07]  /*1180*/  UIADD3 UR4, UPT, UPT, UR4, 0x2, URZ ;  /* 0x0000000204047890 */ /* 0x000fce000fffe0ff */
[----:B------:R-:W0:Y:S02]  /*1190*/  LDS.64 R4, [UR5] ;  /* 0x00000005ff047984 */ /* 0x000e240008000a00 */
[----:B0-----:R-:W-:Y:S01]  /*11a0*/  FADD R7, R4, -R2 ;  /* 0x8000000204077221 */ /* 0x001fe20000000000 */
[----:B------:R-:W-:-:S03]  /*11b0*/  FADD R5, -R2, R5 ;  /* 0x0000000502057221 */ /* 0x000fc60000000100 */
[----:B------:R-:W-:-:S04]  /*11c0*/  FFMA R8, R7, R7, R8 ;  /* 0x0000000707087223 */ /* 0x000fc80000000008 */
[----:B------:R-:W-:-:S07]  /*11d0*/  FFMA R8, R5, R5, R8 ;  /* 0x0000000505087223 */ /* 0x000fce0000000008 */
.L_x_17:
[----:B------:R-:W-:Y:S05]  /*11e0*/  BRA.U UP1, `(.L_x_13) ;  /* 0x00000001011c7547 */ /* 0x000fea000b800000 */
[----:B------:R-:W0:Y:S01]  /*11f0*/  S2UR UR6, SR_CgaCtaId ;  /* 0x00000000000679c3 */ /* 0x000e220000008800 */
[----:B------:R-:W-:Y:S02]  /*1200*/  UMOV UR5, 0x400 ;  /* 0x0000040000057882 */ /* 0x000fe40000000000 */
[----:B0-----:R-:W-:-:S04]  /*1210*/  ULEA UR5, UR6, UR5, 0x18 ;  /* 0x0000000506057291 */ /* 0x001fc8000f8ec0ff */
[----:B------:R-:W-:-:S09]  /*1220*/  ULEA UR4, UR4, UR5, 0x2 ;  /* 0x0000000504047291 */ /* 0x000fd2000f8e10ff */
[----:B------:R-:W0:Y:S02]  /*1230*/  LDS R5, [UR4] ;  /* 0x00000004ff057984 */ /* 0x000e240008000800 */
[----:B0-----:R-:W-:-:S04]  /*1240*/  FADD R5, R5, -R2 ;  /* 0x8000000205057221 */ /* 0x001fc80000000000 */
[----:B------:R-:W-:-:S07]  /*1250*/  FFMA R8, R5, R5, R8 ;  /* 0x0000000505087223 */ /* 0x000fce0000000008 */
.L_x_13:
[----:B------:R-:W0:Y:S01]  /*1260*/  MUFU.RCP R0, R3 ;  /* 0x0000000300007308 */ /* 0x000e220000001000 */
[----:B------:R-:W1:Y:S07]  /*1270*/  LDC R4, c[0x0][0x394] ;  /* 0x0000e500ff047b82 */ /* 0x000e6e0000000800 */
[----:B------:R-:W2:Y:S01]  /*1280*/  FCHK P0, R8, R3 ;  /* 0x0000000308007302 */ /* 0x000ea20000000000 */
[----:B0-----:R-:W-:-:S04]  /*1290*/  FFMA R5, -R3, R0, 1 ;  /* 0x3f80000003057423 */ /* 0x001fc80000000100 */
[----:B------:R-:W-:-:S04]  /*12a0*/  FFMA R0, R0, R5, R0 ;  /* 0x0000000500007223 */ /* 0x000fc80000000000 */
[----:B------:R-:W-:Y:S01]  /*12b0*/  FFMA R5, R0, R8, RZ ;  /* 0x0000000800057223 */ /* 0x000fe200000000ff */
[----:B-1----:R-:W-:-:S03]  /*12c0*/  ISETP.GE.AND P2, PT, R4, 0x1, PT ;  /* 0x000000010400780c */ /* 0x002fc60003f46270 */
[----:B------:R-:W-:-:S04]  /*12d0*/  FFMA R4, -R3, R5, R8 ;  /* 0x0000000503047223 */ /* 0x000fc80000000108 */
[----:B------:R-:W-:Y:S01]  /*12e0*/  FFMA R0, R0, R4, R5 ;  /* 0x0000000400007223 */ /* 0x000fe20000000005 */
[----:B--2---:R-:W-:Y:S06]  /*12f0*/  @!P0 BRA `(.L_x_18) ;  /* 0x00000000000c8947 */ /* 0x004fec0003800000 */
[----:B------:R-:W-:Y:S02]  /*1300*/  MOV R0, R8 ;  /* 0x0000000800007202 */ /* 0x000fe40000000f00 */
[----:B------:R-:W-:-:S07]  /*1310*/  MOV R12, 0x1330 ;  /* 0x00001330000c7802 */ /* 0x000fce0000000f00 */
[----:B------:R-:W-:Y:S05]  /*1320*/  CALL.REL.NOINC `($__internal_1_$__cuda_sm3x_div_rn_noftz_f32_slowpath) ;  /* 0x0000001000f07944 */ /* 0x000fea0003c00000 */
.L_x_18:
[----:B------:R-:W-:-:S04]  /*1330*/  FADD R0, R0, 1.0000000116860974231e-07 ;  /* 0x33d6bf9500007421 */ /* 0x000fc80000000000 */
[----:B------:R0:W1:Y:S01]  /*1340*/  MUFU.RSQ R5, R0 ;  /* 0x0000000000057308 */ /* 0x0000620000001400 */
[----:B------:R-:W-:-:S04]  /*1350*/  IADD3 R3, PT, PT, R0, -0xd000000, RZ ;  /* 0xf300000000037810 */ /* 0x000fc80007ffe0ff */
[----:B------:R-:W-:-:S13]  /*1360*/  ISETP.GT.U32.AND P0, PT, R3, 0x727fffff, PT ;  /* 0x727fffff0300780c */ /* 0x000fda0003f04070 */
[----:B01----:R-:W-:Y:S05]  /*1370*/  @!P0 BRA `(.L_x_19) ;  /* 0x00000000000c8947 */ /* 0x003fea0003800000 */
[----:B------:R-:W-:-:S07]  /*1380*/  MOV R6, 0x13a0 ;  /* 0x000013a000067802 */ /* 0x000fce0000000f00 */
[----:B------:R-:W-:Y:S05]  /*1390*/  CALL.REL.NOINC `($__internal_0_$__cuda_sm20_sqrt_rn_f32_slowpath) ;  /* 0x0000001000787944 */ /* 0x000fea0003c00000 */
[----:B------:R-:W-:Y:S05]  /*13a0*/  BRA `(.L_x_20) ;  /* 0x0000000000107947 */ /* 0x000fea0003800000 */
.L_x_19:
[----:B------:R-:W-:Y:S01]  /*13b0*/  FMUL.FTZ R3, R0, R5 ;  /* 0x0000000500037220 */ /* 0x000fe20000410000 */
[----:B------:R-:W-:-:S03]  /*13c0*/  FMUL.FTZ R4, R5, 0.5 ;  /* 0x3f00000005047820 */ /* 0x000fc60000410000 */
[----:B------:R-:W-:-:S04]  /*13d0*/  FFMA R0, -R3, R3, R0 ;  /* 0x0000000303007223 */ /* 0x000fc80000000100 */
[----:B------:R-:W-:-:S07]  /*13e0*/  FFMA R3, R0, R4, R3 ;  /* 0x0000000400037223 */ /* 0x000fce0000000003 */
.L_x_20:
[----:B------:R-:W-:Y:S05]  /*13f0*/  @!P2 EXIT ;  /* 0x000000000000a94d */ /* 0x000fea0003800000 */
[----:B------:R-:W0:Y:S01]  /*1400*/  LDCU UR5, c[0x0][0x394] ;  /* 0x00007280ff0577ac */ /* 0x000e220008000800 */
[----:B------:R-:W-:Y:S01]  /*1410*/  UMOV UR4, URZ ;  /* 0x000000ff00047c82 */ /* 0x000fe20008000000 */
[----:B0-----:R-:W-:Y:S02]  /*1420*/  UISETP.GE.U32.AND UP0, UPT, UR5, 0x8, UPT ;  /* 0x000000080500788c */ /* 0x001fe4000bf06070 */
[----:B------:R-:W-:Y:S01]  /*1430*/  IMAD R10, R10, UR5, RZ ;  /* 0x000000050a0a7c24 */ /* 0x000fe2000f8e02ff */
[----:B------:R-:W-:-:S06]  /*1440*/  ULOP3.LUT UR9, UR5, 0x7, URZ, 0xc0, !UPT ;  /* 0x0000000705097892 */ /* 0x000fcc000f8ec0ff */
[----:B------:R-:W-:Y:S06]  /*1450*/  BRA.U !UP0, `(.L_x_21) ;  /* 0x00000009080c7547 */ /* 0x000fec000b800000 */
[----:B------:R-:W0:Y:S01]  /*1460*/  S2UR UR8, SR_CgaCtaId ;  /* 0x00000000000879c3 */ /* 0x000e220000008800 */
[----:B------:R-:W1:Y:S01]  /*1470*/  LDCU.64 UR6, c[0x0][0x388] ;  /* 0x00007100ff0677ac */ /* 0x000e620008000a00 */
[----:B------:R-:W-:Y:S01]  /*1480*/  MOV R11, R10 ;  /* 0x0000000a000b7202 */ /* 0x000fe20000000f00 */
[----:B------:R-:W-:-:S03]  /*1490*/  ULOP3.LUT UR4, UR5, 0x7ffffff8, URZ, 0xc0, !UPT ;  /* 0x7ffffff805047892 */ /* 0x000fc6000f8ec0ff */
[----:B------:R-:W-:Y:S01]  /*14a0*/  UMOV UR5, 0x400 ;  /* 0x0000040000057882 */ /* 0x000fe20000000000 */
[----:B-1----:R-:W-:-:S04]  /*14b0*/  UIADD3 UR6, UP0, UPT, UR6, 0x10, URZ ;  /* 0x0000001006067890 */ /* 0x002fc8000ff1e0ff */
[----:B------:R-:W-:Y:S02]  /*14c0*/  UIADD3.X UR7, UPT, UPT, URZ, UR7, URZ, UP0, !UPT ;  /* 0x00000007ff077290 */ /* 0x000fe400087fe4ff */
[----:B0-----:R-:W-:Y:S02]  /*14d0*/  ULEA UR5, UR8, UR5, 0x18 ;  /* 0x0000000508057291 */ /* 0x001fe4000f8ec0ff */
[----:B------:R-:W-:Y:S02]  /*14e0*/  UIADD3 UR8, UPT, UPT, -UR4, URZ, URZ ;  /* 0x000000ff04087290 */ /* 0x000fe4000fffe1ff */
[----:B------:R-:W-:-:S12]  /*14f0*/  UIADD3 UR5, UPT, UPT, UR5, 0x10, URZ ;  /* 0x0000001005057890 */ /* 0x000fd8000fffe0ff */
.L_x_30:
[----:B0-----:R-:W0:Y:S01]  /*1500*/  LDS.128 R4, [UR5+-0x10] ;  /* 0xfffff005ff047984 */ /* 0x001e220008000c00 */
[----:B------:R-:W1:Y:S01]  /*1510*/  MUFU.RCP R8, R3 ;  /* 0x0000000300087308 */ /* 0x000e620000001000 */
[----:B------:R-:W-:-:S04]  /*1520*/  UIADD3 UR8, UPT, UPT, UR8, 0x8, URZ ;  /* 0x0000000808087890 */ /* 0x000fc8000fffe0ff */
[----:B------:R-:W-:Y:S01]  /*1530*/  UISETP.NE.AND UP0, UPT, UR8, URZ, UPT ;  /* 0x000000ff0800728c */ /* 0x000fe2000bf05270 */
[----:B-1----:R-:W-:-:S04]  /*1540*/  FFMA R9, R8, -R3, 1 ;  /* 0x3f80000008097423 */ /* 0x002fc80000000803 */
[----:B------:R-:W-:Y:S01]  /*1550*/  FFMA R13, R8, R9, R8 ;  /* 0x00000009080d7223 */ /* 0x000fe20000000008 */
[----:B------:R-:W-:Y:S02]  /*1560*/  MOV R8, UR6 ;  /* 0x0000000600087c02 */ /* 0x000fe40008000f00 */
[----:B------:R-:W-:-:S03]  /*1570*/  MOV R9, UR7 ;  /* 0x0000000700097c02 */ /* 0x000fc60008000f00 */
[----:B------:R-:W-:-:S04]  /*1580*/  IMAD.WIDE R8, R11, 0x4, R8 ;  /* 0x000000040b087825 */ /* 0x000fc800078e0208 */
[----:B0-----:R-:W-:-:S04]  /*1590*/  FADD R0, R4, -R2 ;  /* 0x8000000204007221 */ /* 0x001fc80000000000 */
[----:B------:R-:W0:Y:S01]  /*15a0*/  FCHK P0, R0, R3 ;  /* 0x0000000300007302 */ /* 0x000e220000000000 */
[----:B------:R-:W-:-:S04]  /*15b0*/  FFMA R4, R0, R13, RZ ;  /* 0x0000000d00047223 */ /* 0x000fc800000000ff */
[----:B------:R-:W-:-:S04]  /*15c0*/  FFMA R12, R4, -R3, R0 ;  /* 0x80000003040c7223 */ /* 0x000fc80000000000 */
[----:B------:R-:W-:Y:S01]  /*15d0*/  FFMA R13, R13, R12, R4 ;  /* 0x0000000c0d0d7223 */ /* 0x000fe20000000004 */
[----:B0-----:R-:W-:Y:S06]  /*15e0*/  @!P0 BRA `(.L_x_22) ;  /* 0x00000000000c8947 */ /* 0x001fec0003800000 */
[----:B------:R-:W-:-:S07]  /*15f0*/  MOV R12, 0x1610 ;  /* 0x00001610000c7802 */ /* 0x000fce0000000f00 */
[----:B------:R-:W-:Y:S05]  /*1600*/  CALL.REL.NOINC `($__internal_1_$__cuda_sm3x_div_rn_noftz_f32_slowpath) ;  /* 0x0000001000387944 */ /* 0x000fea0003c00000 */
[----:B------:R-:W-:-:S07]  /*1610*/  MOV R13, R0 ;  /* 0x00000000000d7202 */ /* 0x000fce0000000f00 */
.L_x_22:
[----:B------:R-:W0:Y:S01]  /*1620*/  MUFU.RCP R0, R3 ;  /* 0x0000000300007308 */ /* 0x000e220000001000 */
[----:B------:R-:W-:Y:S01]  /*1630*/  FADD R15, R5, -R2 ;  /* 0x80000002050f7221 */ /* 0x000fe20000000000 */
[----:B------:R1:W-:Y:S06]  /*1640*/  STG.E desc[UR10][R8.64+-0x10], R13 ;  /* 0xfffff00d08007986 */ /* 0x0003ec000c10190a */
[----:B------:R-:W2:Y:S01]  /*1650*/  FCHK P0, R15, R3 ;  /* 0x000000030f007302 */ /* 0x000ea20000000000 */
[----:B0-----:R-:W-:-:S04]  /*1660*/  FFMA R17, R0, -R3, 1 ;  /* 0x3f80000000117423 */ /* 0x001fc80000000803 */
[----:B------:R-:W-:-:S04]  /*1670*/  FFMA R0, R0, R17, R0 ;  /* 0x0000001100007223 */ /* 0x000fc80000000000 */
[----:B------:R-:W-:-:S04]  /*1680*/  FFMA R4, R0, R15, RZ ;  /* 0x0000000f00047223 */ /* 0x000fc800000000ff */
[----:B------:R-:W-:-:S04]  /*1690*/  FFMA R5, R4, -R3, R15 ;  /* 0x8000000304057223 */ /* 0x000fc8000000000f */
[----:B------:R-:W-:Y:S01]  /*16a0*/  FFMA R5, R0, R5, R4 ;  /* 0x0000000500057223 */ /* 0x000fe20000000004 */
[----:B-12---:R-:W-:Y:S06]  /*16b0*/  @!P0 BRA `(.L_x_23) ;  /* 0x0000000000108947 */ /* 0x006fec0003800000 */
[----:B------:R-:W-:Y:S02]  /*16c0*/  MOV R0, R15 ;  /* 0x0000000f00007202 */ /* 0x000fe40000000f00 */
[----:B------:R-:W-:-:S07]  /*16d0*/  MOV R12, 0x16f0 ;  /* 0x000016f0000c7802 */ /* 0x000fce0000000f00 */
[----:B------:R-:W-:Y:S05]  /*16e0*/  CALL.REL.NOINC `($__internal_1_$__cuda_sm3x_div_rn_noftz_f32_slowpath) ;  /* 0x0000001000007944 */ /* 0x000fea0003c00000 */
[----:B------:R-:W-:-:S07]  /*16f0*/  MOV R5, R0 ;  /* 0x0000000000057202 */ /* 0x000fce0000000f00 */
.L_x_23:
        /* <DEDUP_REMOVED lines=14> */
.L_x_24:
        /* <DEDUP_REMOVED lines=14> */
.L_x_25:
[----:B------:R-:W0:Y:S01]  /*18c0*/  LDS.128 R4, [UR5] ;  /* 0x00000005ff047984 */ /* 0x000e220008000c00 */
[----:B------:R-:W1:Y:S03]  /*18d0*/  MUFU.RCP R0, R3 ;  /* 0x0000000300007308 */ /* 0x000e660000001000 */
[----:B------:R2:W-:Y:S01]  /*18e0*/  STG.E desc[UR10][R8.64+-0x4], R15 ;  /* 0xfffffc0f08007986 */ /* 0x0005e2000c10190a */
[----:B-1----:R-:W-:-:S04]  /*18f0*/  FFMA R13, R0, -R3, 1 ;  /* 0x3f800000000d7423 */ /* 0x002fc80000000803 */
[----:B------:R-:W-:Y:S01]  /*1900*/  FFMA R0, R0, R13, R0 ;  /* 0x0000000d00007223 */ /* 0x000fe20000000000 */
[----:B0-----:R-:W-:-:S04]  /*1910*/  FADD R17, R4, -R2 ;  /* 0x8000000204117221 */ /* 0x001fc80000000000 */
[----:B------:R-:W0:Y:S01]  /*1920*/  FCHK P0, R17, R3 ;  /* 0x0000000311007302 */ /* 0x000e220000000000 */
[----:B------:R-:W-:-:S04]  /*1930*/  FFMA R4, R0, R17, RZ ;  /* 0x0000001100047223 */ /* 0x000fc800000000ff */
[----:B------:R-:W-:-:S04]  /*1940*/  FFMA R13, R4, -R3, R17 ;  /* 0x80000003040d7223 */ /* 0x000fc80000000011 */
[----:B------:R-:W-:Y:S01]  /*1950*/  FFMA R13, R0, R13, R4 ;  /* 0x0000000d000d7223 */ /* 0x000fe20000000004 */
[----:B0-2---:R-:W-:Y:S06]  /*1960*/  @!P0 BRA `(.L_x_26) ;  /* 0x0000000000108947 */ /* 0x005fec0003800000 */
[----:B------:R-:W-:Y:S02]  /*1970*/  MOV R0, R17 ;  /* 0x0000001100007202 */ /* 0x000fe40000000f00 */
[----:B------:R-:W-:-:S07]  /*1980*/  MOV R12, 0x19a0 ;  /* 0x000019a0000c7802 */ /* 0x000fce0000000f00 */
[----:B------:R-:W-:Y:S05]  /*1990*/  CALL.REL.NOINC `($__internal_1_$__cuda_sm3x_div_rn_noftz_f32_slowpath) ;  /* 0x0000000c00547944 */ /* 0x000fea0003c00000 */
[----:B------:R-:W-:-:S07]  /*19a0*/  MOV R13, R0 ;  /* 0x00000000000d7202 */ /* 0x000fce0000000f00 */
.L_x_26:
        /* <DEDUP_REMOVED lines=14> */
.L_x_27:
        /* <DEDUP_REMOVED lines=14> */
.L_x_28:
        /* <DEDUP_REMOVED lines=14> */
.L_x_29:
[----:B------:R0:W-:Y:S01]  /*1c50*/  STG.E desc[UR10][R8.64+0xc], R5 ;  /* 0x00000c0508007986 */ /* 0x0001e2000c10190a */
[----:B------:R-:W-:Y:S01]  /*1c60*/  IADD3 R11, PT, PT, R11, 0x8, RZ ;  /* 0x000000080b0b7810 */ /* 0x000fe20007ffe0ff */
[----:B------:R-:W-:Y:S01]  /*1c70*/  UIADD3 UR5, UPT, UPT, UR5, 0x20, URZ ;  /* 0x0000002005057890 */ /* 0x000fe2000fffe0ff */
[----:B------:R-:W-:Y:S11]  /*1c80*/  BRA.U UP0, `(.L_x_30) ;  /* 0xfffffff9001c7547 */ /* 0x000ff6000b83ffff */
.L_x_21:
[----:B------:R-:W-:-:S13]  /*1c90*/  ISETP.NE.AND P0, PT, RZ, UR9, PT ;  /* 0x00000009ff007c0c */ /* 0x000fda000bf05270 */
[----:B------:R-:W-:Y:S05]  /*1ca0*/  @!P0 EXIT ;  /* 0x000000000000894d */ /* 0x000fea0003800000 */
[----:B------:R-:W1:Y:S01]  /*1cb0*/  LDCU UR5, c[0x0][0x394] ;  /* 0x00007280ff0577ac */ /* 0x000e620008000800 */
[----:B------:R-:W-:Y:S02]  /*1cc0*/  UISETP.GE.U32.AND UP0, UPT, UR9, 0x4, UPT ;  /* 0x000000040900788c */ /* 0x000fe4000bf06070 */
[----:B-1----:R-:W-:-:S07]  /*1cd0*/  ULOP3.LUT UR6, UR5, 0x3, URZ, 0xc0, !UPT ;  /* 0x0000000305067892 */ /* 0x002fce000f8ec0ff */
[----:B------:R-:W-:Y:S05]  /*1ce0*/  BRA.U !UP0, `(.L_x_31) ;  /* 0x0000000508107547 */ /* 0x000fea000b800000 */
[----:B------:R-:W1:Y:S01]  /*1cf0*/  S2UR UR7, SR_CgaCtaId ;  /* 0x00000000000779c3 */ /* 0x000e620000008800 */
[----:B------:R-:W-:Y:S01]  /*1d00*/  UMOV UR5, 0x400 ;  /* 0x0000040000057882 */ /* 0x000fe20000000000 */
[----:B------:R-:W2:Y:S02]  /*1d10*/  MUFU.RCP R0, R3 ;  /* 0x0000000300007308 */ /* 0x000ea40000001000 */
[----:B--2---:R-:W-:-:S04]  /*1d20*/  FFMA R7, R0, -R3, 1 ;  /* 0x3f80000000077423 */ /* 0x004fc80000000803 */
[----:B------:R-:W-:Y:S01]  /*1d30*/  FFMA R0, R0, R7, R0 ;  /* 0x0000000700007223 */ /* 0x000fe20000000000 */
[----:B-1----:R-:W-:-:S04]  /*1d40*/  ULEA UR5, UR7, UR5, 0x18 ;  /* 0x0000000507057291 */ /* 0x002fc8000f8ec0ff */
[----:B------:R-:W-:-:S09]  /*1d50*/  ULEA UR5, UR4, UR5, 0x2 ;  /* 0x0000000504057291 */ /* 0x000fd2000f8e10ff */
[----:B0-----:R-:W0:Y:S02]  /*1d60*/  LDS R5, [UR5] ;  /* 0x00000005ff057984 */ /* 0x001e240008000800 */
[----:B0-----:R-:W-:-:S04]  /*1d70*/  FADD R9, R5, -R2 ;  /* 0x8000000205097221 */ /* 0x001fc80000000000 */
[----:B------:R-:W0:Y:S01]  /*1d80*/  FCHK P0, R9, R3 ;  /* 0x0000000309007302 */ /* 0x000e220000000000 */
[----:B------:R-:W-:-:S04]  /*1d90*/  FFMA R4, R0, R9, RZ ;  /* 0x0000000900047223 */ /* 0x000fc800000000ff */
[----:B------:R-:W-:-:S04]  /*1da0*/  FFMA R5, R4, -R3, R9 ;  /* 0x8000000304057223 */ /* 0x000fc80000000009 */
[----:B------:R-:W-:Y:S01]  /*1db0*/  FFMA R7, R0, R5, R4 ;  /* 0x0000000500077223 */ /* 0x000fe20000000004 */
[----:B0-----:R-:W-:Y:S06]  /*1dc0*/  @!P0 BRA `(.L_x_32) ;  /* 0x0000000000108947 */ /* 0x001fec0003800000 */
[----:B------:R-:W-:Y:S02]  /*1dd0*/  MOV R0, R9 ;  /* 0x0000000900007202 */ /* 0x000fe40000000f00 */
[----:B------:R-:W-:-:S07]  /*1de0*/  MOV R12, 0x1e00 ;  /* 0x00001e00000c7802 */ /* 0x000fce0000000f00 */
[----:B------:R-:W-:Y:S05]  /*1df0*/  CALL.REL.NOINC `($__internal_1_$__cuda_sm3x_div_rn_noftz_f32_slowpath) ;  /* 0x00000008003c7944 */ /* 0x000fea0003c00000 */
[----:B------:R-:W-:-:S07]  /*1e00*/  MOV R7, R0 ;  /* 0x0000000000077202 */ /* 0x000fce0000000f00 */
.L_x_32:
[----:B------:R-:W0:Y:S01]  /*1e10*/  LDS R11, [UR5+0x4] ;  /* 0x00000405ff0b7984 */ /* 0x000e220008000800 */
[----:B------:R-:W1:Y:S01]  /*1e20*/  LDC.64 R4, c[0x0][0x388] ;  /* 0x0000e200ff047b82 */ /* 0x000e620000000a00 */
[----:B------:R-:W2:Y:S01]  /*1e30*/  MUFU.RCP R0, R3 ;  /* 0x0000000300007308 */ /* 0x000ea20000001000 */
[----:B------:R-:W-:-:S05]  /*1e40*/  IADD3 R9, PT, PT, R10, UR4, RZ ;  /* 0x000000040a097c10 */ /* 0x000fca000fffe0ff */
[----:B-1----:R-:W-:-:S04]  /*1e50*/  IMAD.WIDE R4, R9, 0x4, R4 ;  /* 0x0000000409047825 */ /* 0x002fc800078e0204 */
[C---:B--2---:R-:W-:Y:S01]  /*1e60*/  FFMA R9, R0.reuse, -R3, 1 ;  /* 0x3f80000000097423 */ /* 0x044fe20000000803 */
[----:B------:R1:W-:Y:S03]  /*1e70*/  STG.E desc[UR10][R4.64], R7 ;  /* 0x0000000704007986 */ /* 0x0003e6000c10190a */
[----:B------:R-:W-:Y:S01]  /*1e80*/  FFMA R0, R0, R9, R0 ;  /* 0x0000000900007223 */ /* 0x000fe20000000000 */
[----:B0-----:R-:W-:-:S04]  /*1e90*/  FADD R11, R11, -R2 ;  /* 0x800000020b0b7221 */ /* 0x001fc80000000000 */
[----:B------:R-:W0:Y:S01]  /*1ea0*/  FCHK P0, R11, R3 ;  /* 0x000000030b007302 */ /* 0x000e220000000000 */
[----:B------:R-:W-:-:S04]  /*1eb0*/  FFMA R6, R0, R11, RZ ;  /* 0x0000000b00067223 */ /* 0x000fc800000000ff */
[----:B------:R-:W-:-:S04]  /*1ec0*/  FFMA R9, R6, -R3, R11 ;  /* 0x8000000306097223 */ /* 0x000fc8000000000b */
[----:B------:R-:W-:Y:S01]  /*1ed0*/  FFMA R9, R0, R9, R6 ;  /* 0x0000000900097223 */ /* 0x000fe20000000006 */
[----:B01----:R-:W-:Y:S06]  /*1ee0*/  @!P0 BRA `(.L_x_33) ;  /* 0x0000000000108947 */ /* 0x003fec0003800000 */
[----:B------:R-:W-:Y:S02]  /*1ef0*/  MOV R0, R11 ;  /* 0x0000000b00007202 */ /* 0x000fe40000000f00 */
[----:B------:R-:W-:-:S07]  /*1f00*/  MOV R12, 0x1f20 ;  /* 0x00001f20000c7802 */ /* 0x000fce0000000f00 */
[----:B------:R-:W-:Y:S05]  /*1f10*/  CALL.REL.NOINC `($__internal_1_$__cuda_sm3x_div_rn_noftz_f32_slowpath) ;  /* 0x0000000400f47944 */ /* 0x000fea0003c00000 */
[----:B------:R-:W-:-:S07]  /*1f20*/  MOV R9, R0 ;  /* 0x0000000000097202 */ /* 0x000fce0000000f00 */
.L_x_33:
[----:B------:R-:W0:Y:S01]  /*1f30*/  LDS R7, [UR5+0x8] ;  /* 0x00000805ff077984 */ /* 0x000e220008000800 */
        /* <DEDUP_REMOVED lines=14> */
.L_x_34:
        /* <DEDUP_REMOVED lines=15> */
.L_x_35:
[----:B------:R1:W-:Y:S01]  /*2110*/  STG.E desc[UR10][R4.64+0xc], R9 ;  /* 0x00000c0904007986 */ /* 0x0003e2000c10190a */
[----:B------:R-:W-:-:S12]  /*2120*/  UIADD3 UR4, UPT, UPT, UR4, 0x4, URZ ;  /* 0x0000000404047890 */ /* 0x000fd8000fffe0ff */
.L_x_31:
[----:B------:R-:W-:-:S13]  /*2130*/  ISETP.NE.AND P0, PT, RZ, UR6, PT ;  /* 0x00000006ff007c0c */ /* 0x000fda000bf05270 */
[----:B------:R-:W-:Y:S05]  /*2140*/  @!P0 EXIT ;  /* 0x000000000000894d */ /* 0x000fea0003800000 */
[----:B------:R-:W-:-:S09]  /*2150*/  UISETP.NE.AND UP0, UPT, UR6, 0x1, UPT ;  /* 0x000000010600788c */ /* 0x000fd2000bf05270 */
[----:B------:R-:W-:Y:S05]  /*2160*/  BRA.U !UP0, `(.L_x_36) ;  /* 0x0000000108987547 */ /* 0x000fea000b800000 */
[----:B------:R-:W2:Y:S01]  /*2170*/  S2UR UR6, SR_CgaCtaId ;  /* 0x00000000000679c3 */ /* 0x000ea20000008800 */
[----:B------:R-:W-:Y:S01]  /*2180*/  UMOV UR5, 0x400 ;  /* 0x0000040000057882 */ /* 0x000fe20000000000 */
[----:B------:R-:W3:Y:S02]  /*2190*/  MUFU.RCP R0, R3 ;  /* 0x0000000300007308 */ /* 0x000ee40000001000 */
[----:B---3--:R-:W-:-:S04]  /*21a0*/  FFMA R7, R0, -R3, 1 ;  /* 0x3f80000000077423 */ /* 0x008fc80000000803 */
[----:B------:R-:W-:Y:S01]  /*21b0*/  FFMA R0, R0, R7, R0 ;  /* 0x0000000700007223 */ /* 0x000fe20000000000 */
[----:B--2---:R-:W-:-:S04]  /*21c0*/  ULEA UR5, UR6, UR5, 0x18 ;  /* 0x0000000506057291 */ /* 0x004fc8000f8ec0ff */
[----:B------:R-:W-:-:S09]  /*21d0*/  ULEA UR5, UR4, UR5, 0x2 ;  /* 0x0000000504057291 */ /* 0x000fd2000f8e10ff */
[----:B01----:R-:W0:Y:S02]  /*21e0*/  LDS R5, [UR5] ;  /* 0x00000005ff057984 */ /* 0x003e240008000800 */
        /* <DEDUP_REMOVED lines=10> */
.L_x_37:
[----:B------:R-:W0:Y:S01]  /*2290*/  LDS R9, [UR5+0x4] ;  /* 0x00000405ff097984 */ /* 0x000e220008000800 */
[----:B------:R-:W1:Y:S01]  /*22a0*/  LDC.64 R4, c[0x0][0x388] ;  /* 0x0000e200ff047b82 */ /* 0x000e620000000a00 */
[----:B------:R-:W2:Y:S01]  /*22b0*/  MUFU.RCP R0, R3 ;  /* 0x0000000300007308 */ /* 0x000ea20000001000 */
[----:B------:R-:W-:Y:S01]  /*22c0*/  IADD3 R11, PT, PT, R10, UR4, RZ ;  /* 0x000000040a0b7c10 */ /* 0x000fe2000fffe0ff */
[----:B--2---:R-:W-:-:S04]  /*22d0*/  FFMA R13, R0, -R3, 1 ;  /* 0x3f800000000d7423 */ /* 0x004fc80000000803 */
[----:B------:R-:W-:Y:S01]  /*22e0*/  FFMA R0, R0, R13, R0 ;  /* 0x0000000d00007223 */ /* 0x000fe20000000000 */
[----:B-1----:R-:W-:-:S05]  /*22f0*/  IMAD.WIDE R4, R11, 0x4, R4 ;  /* 0x000000040b047825 */ /* 0x002fca00078e0204 */
[----:B------:R1:W-:Y:S01]  /*2300*/  STG.E desc[UR10][R4.64], R7 ;  /* 0x0000000704007986 */ /* 0x0003e2000c10190a */
        /* <DEDUP_REMOVED lines=10> */
.L_x_38:
[----:B------:R2:W-:Y:S01]  /*23b0*/  STG.E desc[UR10][R4.64+0x4], R9 ;  /* 0x0000040904007986 */ /* 0x0005e2000c10190a */
[----:B------:R-:W-:-:S12]  /*23c0*/  UIADD3 UR4, UPT, UPT, UR4, 0x2, URZ ;  /* 0x0000000204047890 */ /* 0x000fd8000fffe0ff */
.L_x_36:
[----:B------:R-:W3:Y:S02]  /*23d0*/  LDC R0, c[0x0][0x394] ;  /* 0x0000e500ff007b82 */ /* 0x000ee40000000800 */
[----:B---3--:R-:W-:-:S04]  /*23e0*/  LOP3.LUT R0, R0, 0x1, RZ, 0xc0, !PT ;  /* 0x0000000100007812 */ /* 0x008fc800078ec0ff */
[----:B------:R-:W-:-:S13]  /*23f0*/  ISETP.NE.U32.AND P0, PT, R0, 0x1, PT ;  /* 0x000000010000780c */ /* 0x000fda0003f05070 */
[----:B------:R-:W-:Y:S05]  /*2400*/  @P0 EXIT ;  /* 0x000000000000094d */ /* 0x000fea0003800000 */
[----:B------:R-:W3:Y:S01]  /*2410*/  S2UR UR6, SR_CgaCtaId ;  /* 0x00000000000679c3 */ /* 0x000ee20000008800 */
[----:B------:R-:W-:Y:S01]  /*2420*/  UMOV UR5, 0x400 ;  /* 0x0000040000057882 */ /* 0x000fe20000000000 */
[----:B------:R-:W0:Y:S02]  /*2430*/  MUFU.RCP R0, R3 ;  /* 0x0000000300007308 */ /* 0x000e240000001000 */
[----:B012---:R-:W-:-:S04]  /*2440*/  FFMA R9, R0, -R3, 1 ;  /* 0x3f80000000097423 */ /* 0x007fc80000000803 */
[----:B------:R-:W-:Y:S01]  /*2450*/  FFMA R0, R0, R9, R0 ;  /* 0x0000000900007223 */ /* 0x000fe20000000000 */
[----:B---3--:R-:W-:-:S04]  /*2460*/  ULEA UR5, UR6, UR5, 0x18 ;  /* 0x0000000506057291 */ /* 0x008fc8000f8ec0ff */
[----:B------:R-:W-:-:S09]  /*2470*/  ULEA UR5, UR4, UR5, 0x2 ;  /* 0x0000000504057291 */ /* 0x000fd2000f8e10ff */
[----:B------:R-:W0:Y:S02]  /*2480*/  LDS R5, [UR5] ;  /* 0x00000005ff057984 */ /* 0x000e240008000800 */
        /* <DEDUP_REMOVED lines=10> */
.L_x_39:
[----:B------:R-:W0:Y:S01]  /*2530*/  LDC.64 R2, c[0x0][0x388] ;  /* 0x0000e200ff027b82 */ /* 0x000e220000000a00 */
[----:B------:R-:W-:-:S05]  /*2540*/  IADD3 R7, PT, PT, R10, UR4, RZ ;  /* 0x000000040a077c10 */ /* 0x000fca000fffe0ff */
[----:B0-----:R-:W-:-:S05]  /*2550*/  IMAD.WIDE R2, R7, 0x4, R2 ;  /* 0x0000000407027825 */ /* 0x001fca00078e0202 */
[----:B------:R-:W-:Y:S01]  /*2560*/  STG.E desc[UR10][R2.64], R5 ;  /* 0x0000000502007986 */ /* 0x000fe2000c10190a */
[----:B------:R-:W-:Y:S05]  /*2570*/  EXIT ;  /* 0x000000000000794d */ /* 0x000fea0003800000 */
        .weak           $__internal_0_$__cuda_sm20_sqrt_rn_f32_slowpath
        .type           $__internal_0_$__cuda_sm20_sqrt_rn_f32_slowpath,@function
        .size           $__internal_0_$__cuda_sm20_sqrt_rn_f32_slowpath,($__internal_1_$__cuda_sm3x_div_rn_noftz_f32_slowpath - $__internal_0_$__cuda_sm20_sqrt_rn_f32_slowpath)
$__internal_0_$__cuda_sm20_sqrt_rn_f32_slowpath:
[----:B------:R-:W-:-:S13]  /*2580*/  LOP3.LUT P0, RZ, R0, 0x7fffffff, RZ, 0xc0, !PT ;  /* 0x7fffffff00ff7812 */ /* 0x000fda000780c0ff */
[----:B------:R-:W-:Y:S01]  /*2590*/  @!P0 MOV R3, R0 ;  /* 0x0000000000038202 */ /* 0x000fe20000000f00 */
[----:B------:R-:W-:Y:S06]  /*25a0*/  @!P0 BRA `(.L_x_40) ;  /* 0x0000000000448947 */ /* 0x000fec0003800000 */
[----:B------:R-:W-:-:S13]  /*25b0*/  FSETP.GEU.FTZ.AND P0, PT, R0, RZ, PT ;  /* 0x000000ff0000720b */ /* 0x000fda0003f1e000 */
[----:B------:R-:W-:Y:S01]  /*25c0*/  @!P0 MOV R3, 0x7fffffff ;  /* 0x7fffffff00038802 */ /* 0x000fe20000000f00 */
[----:B------:R-:W-:Y:S06]  /*25d0*/  @!P0 BRA `(.L_x_40) ;  /* 0x0000000000388947 */ /* 0x000fec0003800000 */
[----:B------:R-:W-:-:S13]  /*25e0*/  FSETP.GTU.FTZ.AND P0, PT, |R0|, +INF , PT ;  /* 0x7f8000000000780b */ /* 0x000fda0003f1c200 */
[----:B------:R-:W-:Y:S01]  /*25f0*/  @P0 FADD.FTZ R3, R0, 1 ;  /* 0x3f80000000030421 */ /* 0x000fe20000010000 */
[----:B------:R-:W-:Y:S06]  /*2600*/  @P0 BRA `(.L_x_40) ;  /* 0x00000000002c0947 */ /* 0x000fec0003800000 */
[----:B------:R-:W-:-:S13]  /*2610*/  FSETP.NEU.FTZ.AND P0, PT, |R0|, +INF , PT ;  /* 0x7f8000000000780b */ /* 0x000fda0003f1d200 */
[----:B------:R-:W-:Y:S01]  /*2620*/  @!P0 MOV R3, R0 ;  /* 0x0000000000038202 */ /* 0x000fe20000000f00 */
[----:B------:R-:W-:Y:S06]  /*2630*/  @!P0 BRA `(.L_x_40) ;  /* 0x0000000000208947 */ /* 0x000fec0003800000 */
[----:B------:R-:W-:-:S04]  /*2640*/  FFMA R0, R0, 1.84467440737095516160e+19, RZ ;  /* 0x5f80000000007823 */ /* 0x000fc800000000ff */
[----:B------:R-:W0:Y:S02]  /*2650*/  MUFU.RSQ R3, R0 ;  /* 0x0000000000037308 */ /* 0x000e240000001400 */
[----:B0-----:R-:W-:Y:S01]  /*2660*/  FMUL.FTZ R5, R0, R3 ;  /* 0x0000000300057220 */ /* 0x001fe20000410000 */
[----:B------:R-:W-:-:S03]  /*2670*/  FMUL.FTZ R3, R3, 0.5 ;  /* 0x3f00000003037820 */ /* 0x000fc60000410000 */
[----:B------:R-:W-:-:S04]  /*2680*/  FADD.FTZ R4, -R5, -RZ ;  /* 0x800000ff05047221 */ /* 0x000fc80000010100 */
[----:B------:R-:W-:-:S04]  /*2690*/  FFMA R4, R5, R4, R0 ;  /* 0x0000000405047223 */ /* 0x000fc80000000000 */
[----:B------:R-:W-:-:S04]  /*26a0*/  FFMA R3, R4, R3, R5 ;  /* 0x0000000304037223 */ /* 0x000fc80000000005 */
[----:B------:R-:W-:-:S07]  /*26b0*/  FMUL.FTZ R3, R3, 2.3283064365386962891e-10 ;  /* 0x2f80000003037820 */ /* 0x000fce0000410000 */
.L_x_40:
[----:B------:R-:W-:Y:S01]  /*26c0*/  HFMA2 R5, -RZ, RZ, 0, 0 ;  /* 0x00000000ff057431 */ /* 0x000fe200000001ff */
[----:B------:R-:W-:-:S04]  /*26d0*/  MOV R4, R6 ;  /* 0x0000000600047202 */ /* 0x000fc80000000f00 */
[----:B------:R-:W-:Y:S05]  /*26e0*/  RET.REL.NODEC R4 `(_Z15layerNormKernelPKfPfii) ;  /* 0xffffffd804447950 */ /* 0x000fea0003c3ffff */
        .weak           $__internal_1_$__cuda_sm3x_div_rn_noftz_f32_slowpath
        .type           $__internal_1_$__cuda_sm3x_div_rn_noftz_f32_slowpath,@function
        .size           $__internal_1_$__cuda_sm3x_div_rn_noftz_f32_slowpath,(.L_x_51 - $__internal_1_$__cuda_sm3x_div_rn_noftz_f32_slowpath)
$__internal_1_$__cuda_sm3x_div_rn_noftz_f32_slowpath:
[----:B------:R-:W-:Y:S02]  /*26f0*/  SHF.R.U32.HI R13, RZ, 0x17, R3 ;  /* 0x00000017ff0d7819 */ /* 0x000fe40000011603 */
[----:B------:R-:W-:Y:S02]  /*2700*/  SHF.R.U32.HI R15, RZ, 0x17, R0 ;  /* 0x00000017ff0f7819 */ /* 0x000fe40000011600 */
[----:B------:R-:W-:Y:S02]  /*2710*/  LOP3.LUT R13, R13, 0xff, RZ, 0xc0, !PT ;  /* 0x000000ff0d0d7812 */ /* 0x000fe400078ec0ff */
[----:B------:R-:W-:Y:S02]  /*2720*/  LOP3.LUT R15, R15, 0xff, RZ, 0xc0, !PT ;  /* 0x000000ff0f0f7812 */ /* 0x000fe400078ec0ff */
[----:B------:R-:W-:Y:S02]  /*2730*/  IADD3 R16, PT, PT, R13, -0x1, RZ ;  /* 0xffffffff0d107810 */ /* 0x000fe40007ffe0ff */
[----:B------:R-:W-:-:S02]  /*2740*/  IADD3 R14, PT, PT, R15, -0x1, RZ ;  /* 0xffffffff0f0e7810 */ /* 0x000fc40007ffe0ff */
[----:B------:R-:W-:Y:S02]  /*2750*/  ISETP.GT.U32.AND P0, PT, R16, 0xfd, PT ;  /* 0x000000fd1000780c */ /* 0x000fe40003f04070 */
[----:B------:R-:W-:Y:S02]  /*2760*/  MOV R17, R3 ;  /* 0x0000000300117202 */ /* 0x000fe40000000f00 */
[----:B------:R-:W-:-:S13]  /*2770*/  ISETP.GT.U32.OR P0, PT, R14, 0xfd, P0 ;  /* 0x000000fd0e00780c */ /* 0x000fda0000704470 */
[----:B------:R-:W-:Y:S01]  /*2780*/  @!P0 MOV R14, RZ ;  /* 0x000000ff000e8202 */ /* 0x000fe20000000f00 */
[----:B------:R-:W-:Y:S06]  /*2790*/  @!P0 BRA `(.L_x_41) ;  /* 0x0000000000648947 */ /* 0x000fec0003800000 */
[----:B------:R-:W-:Y:S02]  /*27a0*/  FSETP.GTU.FTZ.AND P0, PT, |R0|, +INF , PT ;  /* 0x7f8000000000780b */ /* 0x000fe40003f1c200 */
[----:B------:R-:W-:-:S04]  /*27b0*/  FSETP.GTU.FTZ.AND P1, PT, |R3|, +INF , PT ;  /* 0x7f8000000300780b */ /* 0x000fc80003f3c200 */
[----:B------:R-:W-:-:S13]  /*27c0*/  PLOP3.LUT P0, PT, P0, P1, PT, 0xf8, 0x8f ;  /* 0x00000000008f781c */ /* 0x000fda0000703f70 */
[----:B------:R-:W-:Y:S05]  /*27d0*/  @P0 BRA `(.L_x_42) ;  /* 0x00000004004c0947 */ /* 0x000fea0003800000 */
[----:B------:R-:W-:-:S13]  /*27e0*/  LOP3.LUT P0, RZ, R17, 0x7fffffff, R0, 0xc8, !PT ;  /* 0x7fffffff11ff7812 */ /* 0x000fda000780c800 */
[----:B------:R-:W-:Y:S05]  /*27f0*/  @!P0 BRA `(.L_x_43) ;  /* 0x00000004003c8947 */ /* 0x000fea0003800000 */
[C---:B------:R-:W-:Y:S02]  /*2800*/  FSETP.NEU.FTZ.AND P3, PT, |R0|.reuse, +INF , PT ;  /* 0x7f8000000000780b */ /* 0x040fe40003f7d200 */
[----:B------:R-:W-:Y:S02]  /*2810*/  FSETP.NEU.FTZ.AND P1, PT, |R3|, +INF , PT ;  /* 0x7f8000000300780b */ /* 0x000fe40003f3d200 */
[----:B------:R-:W-:-:S11]  /*2820*/  FSETP.NEU.FTZ.AND P0, PT, |R0|, +INF , PT ;  /* 0x7f8000000000780b */ /* 0x000fd60003f1d200 */
[----:B------:R-:W-:Y:S05]  /*2830*/  @!P1 BRA !P3, `(.L_x_43) ;  /* 0x00000004002c9947 */ /* 0x000fea0005800000 */
[----:B------:R-:W-:-:S04]  /*2840*/  LOP3.LUT P3, RZ, R0, 0x7fffffff, RZ, 0xc0, !PT ;  /* 0x7fffffff00ff7812 */ /* 0x000fc8000786c0ff */
[----:B------:R-:W-:-:S13]  /*2850*/  PLOP3.LUT P1, PT, P1, P3, PT, 0x2f, 0xf2 ;  /* 0x0000000000f2781c */ /* 0x000fda0000f26577 */
[----:B------:R-:W-:Y:S05]  /*2860*/  @P1 BRA `(.L_x_44) ;  /* 0x0000000400181947 */ /* 0x000fea0003800000 */
[----:B------:R-:W-:-:S04]  /*2870*/  LOP3.LUT P1, RZ, R17, 0x7fffffff, RZ, 0xc0, !PT ;  /* 0x7fffffff11ff7812 */ /* 0x000fc8000782c0ff */
[----:B------:R-:W-:-:S13]  /*2880*/  PLOP3.LUT P0, PT, P0, P1, PT, 0x2f, 0xf2 ;  /* 0x0000000000f2781c */ /* 0x000fda0000702577 */
[----:B------:R-:W-:Y:S05]  /*2890*/  @P0 BRA `(.L_x_45) ;  /* 0x0000000400000947 */ /* 0x000fea0003800000 */
[----:B------:R-:W-:-:S04]  /*28a0*/  IADD3 R14, PT, PT, R15, -0x1, RZ ;  /* 0xffffffff0f0e7810 */ /* 0x000fc80007ffe0ff */
[----:B------:R-:W-:Y:S02]  /*28b0*/  ISETP.GE.AND P0, PT, R14, RZ, PT ;  /* 0x000000ff0e00720c */ /* 0x000fe40003f06270 */
[----:B------:R-:W-:-:S04]  /*28c0*/  IADD3 R14, PT, PT, R13, -0x1, RZ ;  /* 0xffffffff0d0e7810 */ /* 0x000fc80007ffe0ff */
[----:B------:R-:W-:-:S07]  /*28d0*/  ISETP.GE.AND P1, PT, R14, RZ, PT ;  /* 0x000000ff0e00720c */ /* 0x000fce0003f26270 */
[----:B------:R-:W-:Y:S01]  /*28e0*/  @P0 MOV R14, RZ ;  /* 0x000000ff000e0202 */ /* 0x000fe20000000f00 */
[----:B------:R-:W-:Y:S01]  /*28f0*/  @!P0 FFMA R0, R0, 1.84467440737095516160e+19, RZ ;  /* 0x5f80000000008823 */ /* 0x000fe200000000ff */
[----:B------:R-:W-:-:S04]  /*2900*/  @!P0 MOV R14, 0xffffffc0 ;  /* 0xffffffc0000e8802 */ /* 0x000fc80000000f00 */
[----:B------:R-:W-:Y:S01]  /*2910*/  @!P1 FFMA R17, R3, 1.84467440737095516160e+19, RZ ;  /* 0x5f80000003119823 */ /* 0x000fe200000000ff */
[----:B------:R-:W-:-:S07]  /*2920*/  @!P1 IADD3 R14, PT, PT, R14, 0x40, RZ ;  /* 0x000000400e0e9810 */ /* 0x000fce0007ffe0ff */
.L_x_41:
[----:B------:R-:W-:-:S04]  /*2930*/  LEA R16, R13, 0xc0800000, 0x17 ;  /* 0xc08000000d107811 */ /* 0x000fc800078eb8ff */
[----:B------:R-:W-:Y:S02]  /*2940*/  IADD3 R18, PT, PT, -R16, R17, RZ ;  /* 0x0000001110127210 */ /* 0x000fe40007ffe1ff */
[----:B------:R-:W-:Y:S02]  /*2950*/  IADD3 R17, PT, PT, R15, -0x7f, RZ ;  /* 0xffffff810f117810 */ /* 0x000fe40007ffe0ff */
[----:B------:R-:W0:Y:S01]  /*2960*/  MUFU.RCP R16, R18 ;  /* 0x0000001200107308 */ /* 0x000e220000001000 */
[----:B------:R-:W-:Y:S02]  /*2970*/  FADD.FTZ R19, -R18, -RZ ;  /* 0x800000ff12137221 */ /* 0x000fe40000010100 */
[C---:B------:R-:W-:Y:S01]  /*2980*/  IMAD R0, R17.reuse, -0x800000, R0 ;  /* 0xff80000011007824 */ /* 0x040fe200078e0200 */
[----:B------:R-:W-:-:S04]  /*2990*/  IADD3 R17, PT, PT, R17, 0x7f, -R13 ;  /* 0x0000007f11117810 */ /* 0x000fc80007ffe80d */
[----:B------:R-:W-:Y:S01]  /*29a0*/  IADD3 R17, PT, PT, R17, R14, RZ ;  /* 0x0000000e11117210 */ /* 0x000fe20007ffe0ff */
[----:B0-----:R-:W-:-:S04]  /*29b0*/  FFMA R15, R16, R19, 1 ;  /* 0x3f800000100f7423 */ /* 0x001fc80000000013 */
[----:B------:R-:W-:-:S04]  /*29c0*/  FFMA R15, R16, R15, R16 ;  /* 0x0000000f100f7223 */ /* 0x000fc80000000010 */
[----:B------:R-:W-:-:S04]  /*29d0*/  FFMA R16, R0, R15, RZ ;  /* 0x0000000f00107223 */ /* 0x000fc800000000ff */
[----:B------:R-:W-:-:S04]  /*29e0*/  FFMA R20, R19, R16, R0 ;  /* 0x0000001013147223 */ /* 0x000fc80000000000 */
[----:B------:R-:W-:-:S04]  /*29f0*/  FFMA R16, R15, R20, R16 ;  /* 0x000000140f107223 */ /* 0x000fc80000000010 */
[----:B------:R-:W-:-:S04]  /*2a00*/  FFMA R19, R19, R16, R0 ;  /* 0x0000001013137223 */ /* 0x000fc80000000000 */
[----:B------:R-:W-:-:S05]  /*2a10*/  FFMA R0, R15, R19, R16 ;  /* 0x000000130f007223 */ /* 0x000fca0000000010 */
[----:B------:R-:W-:-:S04]  /*2a20*/  SHF.R.U32.HI R13, RZ, 0x17, R0 ;  /* 0x00000017ff0d7819 */ /* 0x000fc80000011600 */
[----:B------:R-:W-:-:S04]  /*2a30*/  LOP3.LUT R13, R13, 0xff, RZ, 0xc0, !PT ;  /* 0x000000ff0d0d7812 */ /* 0x000fc800078ec0ff */
[----:B------:R-:W-:-:S04]  /*2a40*/  IADD3 R13, PT, PT, R13, R17, RZ ;  /* 0x000000110d0d7210 */ /* 0x000fc80007ffe0ff */
[----:B------:R-:W-:-:S04]  /*2a50*/  IADD3 R14, PT, PT, R13, -0x1, RZ ;  /* 0xffffffff0d0e7810 */ /* 0x000fc80007ffe0ff */
[----:B------:R-:W-:-:S13]  /*2a60*/  ISETP.GE.U32.AND P0, PT, R14, 0xfe, PT ;  /* 0x000000fe0e00780c */ /* 0x000fda0003f06070 */
[----:B------:R-:W-:Y:S05]  /*2a70*/  @!P0 BRA `(.L_x_46) ;  /* 0x0000000000808947 */ /* 0x000fea0003800000 */
[----:B------:R-:W-:-:S13]  /*2a80*/  ISETP.GT.AND P0, PT, R13, 0xfe, PT ;  /* 0x000000fe0d00780c */ /* 0x000fda0003f04270 */
[----:B------:R-:W-:Y:S05]  /*2a90*/  @P0 BRA `(.L_x_47) ;  /* 0x00000000006c0947 */ /* 0x000fea0003800000 */
[----:B------:R-:W-:-:S13]  /*2aa0*/  ISETP.GE.AND P0, PT, R13, 0x1, PT ;  /* 0x000000010d00780c */ /* 0x000fda0003f06270 */
[----:B------:R-:W-:Y:S05]  /*2ab0*/  @P0 BRA `(.L_x_48) ;  /* 0x0000000000980947 */ /* 0x000fea0003800000 */
[----:B------:R-:W-:Y:S02]  /*2ac0*/  ISETP.GE.AND P0, PT, R13, -0x18, PT ;  /* 0xffffffe80d00780c */ /* 0x000fe40003f06270 */
[----:B------:R-:W-:-:S11]  /*2ad0*/  LOP3.LUT R0, R0, 0x80000000, RZ, 0xc0, !PT ;  /* 0x8000000000007812 */ /* 0x000fd600078ec0ff */
[----:B------:R-:W-:Y:S05]  /*2ae0*/  @!P0 BRA `(.L_x_48) ;  /* 0x00000000008c8947 */ /* 0x000fea0003800000 */
[-CC-:B------:R-:W-:Y:S01]  /*2af0*/  FFMA.RZ R14, R15, R19.reuse, R16.reuse ;  /* 0x000000130f0e7223 */ /* 0x180fe2000000c010 */
[C---:B------:R-:W-:Y:S02]  /*2b00*/  ISETP.NE.AND P3, PT, R13.reuse, RZ, PT ;  /* 0x000000ff0d00720c */ /* 0x040fe40003f65270 */
[----:B------:R-:W-:Y:S02]  /*2b10*/  ISETP.NE.AND P1, PT, R13, RZ, PT ;  /* 0x000000ff0d00720c */ /* 0x000fe40003f25270 */
[----:B------:R-:W-:Y:S01]  /*2b20*/  LOP3.LUT R17, R14, 0x7fffff, RZ, 0xc0, !PT ;  /* 0x007fffff0e117812 */ /* 0x000fe200078ec0ff */
[CCC-:B------:R-:W-:Y:S01]  /*2b30*/  FFMA.RP R14, R15.reuse, R19.reuse, R16.reuse ;  /* 0x000000130f0e7223 */ /* 0x1c0fe20000008010 */
[----:B------:R-:W-:Y:S01]  /*2b40*/  FFMA.RM R15, R15, R19, R16 ;  /* 0x000000130f0f7223 */ /* 0x000fe20000004010 */
[----:B------:R-:W-:Y:S02]  /*2b50*/  IADD3 R16, PT, PT, R13, 0x20, RZ ;  /* 0x000000200d107810 */ /* 0x000fe40007ffe0ff */
[----:B------:R-:W-:-:S02]  /*2b60*/  LOP3.LUT R17, R17, 0x800000, RZ, 0xfc, !PT ;  /* 0x0080000011117812 */ /* 0x000fc400078efcff */
[----:B------:R-:W-:Y:S02]  /*2b70*/  IADD3 R13, PT, PT, -R13, RZ, RZ ;  /* 0x000000ff0d0d7210 */ /* 0x000fe40007ffe1ff */
[----:B------:R-:W-:Y:S02]  /*2b80*/  SHF.L.U32 R16, R17, R16, RZ ;  /* 0x0000001011107219 */ /* 0x000fe400000006ff */
[----:B------:R-:W-:Y:S02]  /*2b90*/  FSETP.NEU.FTZ.AND P0, PT, R14, R15, PT ;  /* 0x0000000f0e00720b */ /* 0x000fe40003f1d000 */
[----:B------:R-:W-:Y:S02]  /*2ba0*/  SEL R14, R13, RZ, P3 ;  /* 0x000000ff0d0e7207 */ /* 0x000fe40001800000 */
[----:B------:R-:W-:Y:S02]  /*2bb0*/  ISETP.NE.AND P1, PT, R16, RZ, P1 ;  /* 0x000000ff1000720c */ /* 0x000fe40000f25270 */
[----:B------:R-:W-:-:S02]  /*2bc0*/  SHF.R.U32.HI R14, RZ, R14, R17 ;  /* 0x0000000eff0e7219 */ /* 0x000fc40000011611 */
[----:B------:R-:W-:Y:S02]  /*2bd0*/  PLOP3.LUT P0, PT, P0, P1, PT, 0xf8, 0x8f ;  /* 0x00000000008f781c */ /* 0x000fe40000703f70 */
[----:B------:R-:W-:Y:S02]  /*2be0*/  SHF.R.U32.HI R16, RZ, 0x1, R14 ;  /* 0x00000001ff107819 */ /* 0x000fe4000001160e */
[----:B------:R-:W-:-:S04]  /*2bf0*/  SEL R13, RZ, 0x1, !P0 ;  /* 0x00000001ff0d7807 */ /* 0x000fc80004000000 */
[----:B------:R-:W-:-:S04]  /*2c00*/  LOP3.LUT R13, R13, 0x1, R16, 0xf8, !PT ;  /* 0x000000010d0d7812 */ /* 0x000fc800078ef810 */
[----:B------:R-:W-:-:S04]  /*2c10*/  LOP3.LUT R13, R13, R14, RZ, 0xc0, !PT ;  /* 0x0000000e0d0d7212 */ /* 0x000fc800078ec0ff */
[----:B------:R-:W-:-:S04]  /*2c20*/  IADD3 R13, PT, PT, R16, R13, RZ ;  /* 0x0000000d100d7210 */ /* 0x000fc80007ffe0ff */
[----:B------:R-:W-:Y:S01]  /*2c30*/  LOP3.LUT R0, R13, R0, RZ, 0xfc, !PT ;  /* 0x000000000d007212 */ /* 0x000fe200078efcff */
[----:B------:R-:W-:Y:S06]  /*2c40*/  BRA `(.L_x_48) ;  /* 0x0000000000347947 */ /* 0x000fec0003800000 */
.L_x_47:
[----:B------:R-:W-:-:S04]  /*2c50*/  LOP3.LUT R0, R0, 0x80000000, RZ, 0xc0, !PT ;  /* 0x8000000000007812 */ /* 0x000fc800078ec0ff */
[----:B------:R-:W-:Y:S01]  /*2c60*/  LOP3.LUT R0, R0, 0x7f800000, RZ, 0xfc, !PT ;  /* 0x7f80000000007812 */ /* 0x000fe200078efcff */
[----:B------:R-:W-:Y:S06]  /*2c70*/  BRA `(.L_x_48) ;  /* 0x0000000000287947 */ /* 0x000fec0003800000 */
.L_x_46:
[----:B------:R-:W-:Y:S01]  /*2c80*/  LEA R0, R17, R0, 0x17 ;  /* 0x0000000011007211 */ /* 0x000fe200078eb8ff */
[----:B------:R-:W-:Y:S06]  /*2c90*/  BRA `(.L_x_48) ;  /* 0x0000000000207947 */ /* 0x000fec0003800000 */
.L_x_45:
[----:B------:R-:W-:-:S04]  /*2ca0*/  LOP3.LUT R0, R17, 0x80000000, R0, 0x48, !PT ;  /* 0x8000000011007812 */ /* 0x000fc800078e4800 */
[----:B------:R-:W-:Y:S01]  /*2cb0*/  LOP3.LUT R0, R0, 0x7f800000, RZ, 0xfc, !PT ;  /* 0x7f80000000007812 */ /* 0x000fe200078efcff */
[----:B------:R-:W-:Y:S06]  /*2cc0*/  BRA `(.L_x_48) ;  /* 0x0000000000147947 */ /* 0x000fec0003800000 */
.L_x_44:
[----:B------:R-:W-:Y:S01]  /*2cd0*/  LOP3.LUT R0, R17, 0x80000000, R0, 0x48, !PT ;  /* 0x8000000011007812 */ /* 0x000fe200078e4800 */
[----:B------:R-:W-:Y:S06]  /*2ce0*/  BRA `(.L_x_48) ;  /* 0x00000000000c7947 */ /* 0x000fec0003800000 */
.L_x_43:
[----:B------:R-:W0:Y:S01]  /*2cf0*/  MUFU.RSQ R0, -QNAN ;  /* 0xffc0000000007908 */ /* 0x000e220000001400 */
[----:B------:R-:W-:Y:S05]  /*2d00*/  BRA `(.L_x_48) ;  /* 0x0000000000047947 */ /* 0x000fea0003800000 */
.L_x_42:
[----:B------:R-:W-:-:S07]  /*2d10*/  FADD.FTZ R0, R0, R3 ;  /* 0x0000000300007221 */ /* 0x000fce0000010000 */
.L_x_48:
[----:B------:R-:W-:-:S04]  /*2d20*/  HFMA2 R13, -RZ, RZ, 0, 0 ;  /* 0x00000000ff0d7431 */ /* 0x000fc800000001ff */
[----:B0-----:R-:W-:Y:S05]  /*2d30*/  RET.REL.NODEC R12 `(_Z15layerNormKernelPKfPfii) ;  /* 0xffffffd00cb07950 */ /* 0x001fea0003c3ffff */
.L_x_49:
[----:B------:R-:W-:-:S00]  /*2d40*/  BRA `(.L_x_49) ;  /* 0xfffffffc00fc7947 */ /* 0x000fc0000383ffff */
[----:B------:R-:W-:-:S00]  /*2d50*/  NOP ;  /* 0x0000000000007918 */ /* 0x000fc00000000000 */
        /* <DEDUP_REMOVED lines=10> */
.L_x_51:


//--------------------- .nv.shared._Z15layerNormKernelPKfPfii --------------------------
	.section	.nv.shared._Z15layerNormKernelPKfPfii,"aw",@nobits
	.sectionflags	@""
	.align	16
	.zero		1024


//--------------------- .nv.shared.reserved.0     --------------------------
	.section	.nv.shared.reserved.0,"aw",@nobits
	.weak		__nv_reservedSMEM_offset_0_alias
	.size		__nv_reservedSMEM_offset_0_alias, 0, 64
	.other		__nv_reservedSMEM_offset_0_alias,@"STO_CUDA_RESERVED_SHARED STV_DEFAULT"
__nv_reservedSMEM_offset_0_alias:
	.zero		0
	.zero		64


//--------------------- .nv.constant0._Z15layerNormKernelPKfPfii --------------------------
	.section	.nv.constant0._Z15layerNormKernelPKfPfii,"a",@progbits
	.sectionflags	@""
	.align	4
.nv.constant0._Z15layerNormKernelPKfPfii:
	.zero		920


//--------------------- SYMBOLS --------------------------

	.type		.nv.reservedSmem.offset0,@object
	.size		.nv.reservedSmem.offset0,0x4
	.type		.nv.reservedSmem.cap,@object
	.size		.nv.reservedSmem.cap,0x4
